//
// Generated by NVIDIA NVVM Compiler
//
// Compiler Build ID: CL-36424714
// Cuda compilation tools, release 13.0, V13.0.88
// Based on NVVM 20.0.0
//

.version 9.0
.target sm_100
.address_size 64

	// .globl	_Z17processLineKernelPcPiS_i

.visible .entry _Z17processLineKernelPcPiS_i(
	.param .u64 .ptr .align 1 _Z17processLineKernelPcPiS_i_param_0,
	.param .u64 .ptr .align 1 _Z17processLineKernelPcPiS_i_param_1,
	.param .u64 .ptr .align 1 _Z17processLineKernelPcPiS_i_param_2,
	.param .u32 _Z17processLineKernelPcPiS_i_param_3
)
{
	.local .align 16 .b8 	__local_depot0[256];
	.reg .b64 	%SP;
	.reg .b64 	%SPL;
	.reg .pred 	%p<33>;
	.reg .b16 	%rs<64>;
	.reg .b32 	%r<52>;
	.reg .b64 	%rd<122>;

	mov.u64 	%SPL, __local_depot0;
	ld.param.u64 	%rd48, [_Z17processLineKernelPcPiS_i_param_0];
	ld.param.u64 	%rd49, [_Z17processLineKernelPcPiS_i_param_1];
	ld.param.u64 	%rd50, [_Z17processLineKernelPcPiS_i_param_2];
	ld.param.u32 	%r17, [_Z17processLineKernelPcPiS_i_param_3];
	cvta.to.global.u64 	%rd1, %rd48;
	cvta.to.global.u64 	%rd2, %rd50;
	add.u64 	%rd3, %SPL, 0;
	mov.u32 	%r18, %ctaid.x;
	mov.u32 	%r19, %ntid.x;
	mov.u32 	%r20, %tid.x;
	mad.lo.s32 	%r1, %r18, %r19, %r20;
	setp.ge.s32 	%p1, %r1, %r17;
	@%p1 bra 	$L__BB0_46;
	cvta.to.global.u64 	%rd52, %rd49;
	mul.wide.s32 	%rd53, %r1, 4;
	add.s64 	%rd54, %rd52, %rd53;
	ld.global.u32 	%r21, [%rd54];
	setp.gt.s32 	%p2, %r21, 2;
	@%p2 bra 	$L__BB0_6;
	setp.eq.s32 	%p6, %r21, 1;
	@%p6 bra 	$L__BB0_10;
	setp.eq.s32 	%p7, %r21, 2;
	@%p7 bra 	$L__BB0_4;
	bra.uni 	$L__BB0_46;
$L__BB0_4:
	shl.b32 	%r2, %r1, 8;
	cvt.s64.s32 	%rd71, %r2;
	add.s64 	%rd9, %rd1, %rd71;
	add.s64 	%rd10, %rd48, %rd71;
	ld.global.u8 	%rs59, [%rd9];
	setp.eq.s16 	%p12, %rs59, 0;
	mov.b64 	%rd107, 0;
	mov.u64 	%rd108, %rd107;
	@%p12 bra 	$L__BB0_17;
	mov.b64 	%rd106, 0;
	mov.u16 	%rs58, %rs59;
	bra.uni 	$L__BB0_15;
$L__BB0_6:
	setp.eq.s32 	%p3, %r21, 3;
	@%p3 bra 	$L__BB0_38;
	setp.eq.s32 	%p4, %r21, 4;
	@%p4 bra 	$L__BB0_42;
	setp.eq.s32 	%p5, %r21, 5;
	@%p5 bra 	$L__BB0_9;
	bra.uni 	$L__BB0_46;
$L__BB0_9:
	shl.b32 	%r22, %r1, 8;
	cvt.s64.s32 	%rd55, %r22;
	add.s64 	%rd56, %rd2, %rd55;
	mov.b16 	%rs19, 85;
	st.global.u8 	[%rd56], %rs19;
	mov.b16 	%rs20, 110;
	st.global.u8 	[%rd56+1], %rs20;
	mov.b16 	%rs21, 115;
	st.global.u8 	[%rd56+2], %rs21;
	mov.b16 	%rs22, 117;
	st.global.u8 	[%rd56+3], %rs22;
	mov.b16 	%rs23, 112;
	st.global.u8 	[%rd56+4], %rs23;
	st.global.u8 	[%rd56+5], %rs23;
	mov.b16 	%rs24, 111;
	st.global.u8 	[%rd56+6], %rs24;
	mov.b16 	%rs25, 114;
	st.global.u8 	[%rd56+7], %rs25;
	mov.b16 	%rs26, 116;
	st.global.u8 	[%rd56+8], %rs26;
	mov.b16 	%rs27, 101;
	st.global.u8 	[%rd56+9], %rs27;
	mov.b16 	%rs28, 100;
	st.global.u8 	[%rd56+10], %rs28;
	mov.b16 	%rs29, 32;
	st.global.u8 	[%rd56+11], %rs29;
	mov.b16 	%rs30, 108;
	st.global.u8 	[%rd56+12], %rs30;
	mov.b16 	%rs31, 105;
	st.global.u8 	[%rd56+13], %rs31;
	st.global.u8 	[%rd56+14], %rs20;
	st.global.u8 	[%rd56+15], %rs27;
	mov.b16 	%rs32, 10;
	st.global.u8 	[%rd56+16], %rs32;
	mov.b16 	%rs33, 0;
	st.global.u8 	[%rd56+17], %rs33;
	bra.uni 	$L__BB0_46;
$L__BB0_10:
	shl.b32 	%r46, %r1, 8;
	cvt.s64.s32 	%rd99, %r46;
	add.s64 	%rd4, %rd2, %rd99;
	add.s64 	%rd5, %rd1, %rd99;
	ld.global.u8 	%rs57, [%rd5];
	setp.eq.s16 	%p31, %rs57, 0;
	mov.b64 	%rd105, 0;
	@%p31 bra 	$L__BB0_13;
	mov.b64 	%rd104, 0;
$L__BB0_12:
	add.s64 	%rd101, %rd4, %rd104;
	st.global.u8 	[%rd101], %rs57;
	add.s64 	%rd105, %rd104, 1;
	add.s64 	%rd102, %rd5, %rd104;
	ld.global.u8 	%rs57, [%rd102+1];
	setp.ne.s16 	%p32, %rs57, 0;
	mov.u64 	%rd104, %rd105;
	@%p32 bra 	$L__BB0_12;
$L__BB0_13:
	add.s64 	%rd103, %rd4, %rd105;
	mov.b16 	%rs56, 0;
	st.global.u8 	[%rd103], %rs56;
	bra.uni 	$L__BB0_46;
$L__BB0_14:
	add.s64 	%rd11, %rd106, 1;
	add.s64 	%rd75, %rd9, %rd106;
	ld.global.u8 	%rs58, [%rd75+1];
	setp.eq.s16 	%p14, %rs58, 0;
	mov.b64 	%rd107, 0;
	mov.u64 	%rd106, %rd11;
	mov.u64 	%rd108, %rd107;
	@%p14 bra 	$L__BB0_17;
$L__BB0_15:
	setp.ne.s16 	%p13, %rs58, 40;
	@%p13 bra 	$L__BB0_14;
	add.s64 	%rd107, %rd9, %rd106;
	add.s64 	%rd108, %rd10, %rd106;
$L__BB0_17:
	setp.eq.s16 	%p15, %rs59, 0;
	mov.b64 	%rd111, 0;
	@%p15 bra 	$L__BB0_20;
	mov.b64 	%rd109, 0;
	mov.u64 	%rd111, %rd109;
$L__BB0_19:
	setp.eq.s16 	%p16, %rs59, 41;
	add.s64 	%rd79, %rd10, %rd109;
	selp.b64 	%rd111, %rd79, %rd111, %p16;
	add.s64 	%rd20, %rd109, 1;
	add.s64 	%rd80, %rd9, %rd109;
	ld.global.u8 	%rs59, [%rd80+1];
	setp.ne.s16 	%p17, %rs59, 0;
	mov.u64 	%rd109, %rd20;
	@%p17 bra 	$L__BB0_19;
$L__BB0_20:
	setp.eq.s64 	%p18, %rd108, 0;
	setp.eq.s64 	%p19, %rd111, 0;
	or.pred  	%p20, %p18, %p19;
	@%p20 bra 	$L__BB0_34;
	mov.b64 	%rd81, 1;
	cvt.u32.u64 	%r25, %rd81;
	cvt.u32.u64 	%r26, %rd108;
	add.s32 	%r27, %r26, %r25;
	cvt.u32.u64 	%r28, %rd111;
	sub.s32 	%r3, %r28, %r27;
	setp.lt.s32 	%p21, %r3, 1;
	@%p21 bra 	$L__BB0_33;
	ld.global.u8 	%rs42, [%rd107+1];
	setp.eq.s16 	%p22, %rs42, 34;
	mov.b32 	%r37, 1851548709;
	mov.b32 	%r38, 1851552549;
	selp.b32 	%r39, %r38, %r37, %p22;
	mov.b32 	%r40, 2108450;
	mov.b32 	%r41, 573073012;
	mov.b32 	%r42, 1852404336;
	st.local.v4.b32 	[%rd3], {%r42, %r41, %r39, %r40};
	mov.b32 	%r47, 0;
	mov.u64 	%rd112, %rd3;
$L__BB0_23:
	mov.u32 	%r4, %r47;
	mov.u64 	%rd22, %rd112;
	cvt.u64.u32 	%rd82, %r4;
	add.s64 	%rd83, %rd3, %rd82;
	ld.local.u8 	%rs43, [%rd83];
	setp.ne.s16 	%p23, %rs43, 0;
	add.s32 	%r47, %r4, 1;
	add.s64 	%rd112, %rd22, 1;
	@%p23 bra 	$L__BB0_23;
	and.b32  	%r6, %r3, 3;
	setp.lt.u32 	%p24, %r3, 4;
	mov.b32 	%r49, 0;
	@%p24 bra 	$L__BB0_27;
	and.b32  	%r49, %r3, 2147483644;
	neg.s32 	%r48, %r49;
	add.s64 	%rd24, %rd107, 4;
	mov.b64 	%rd113, 0;
$L__BB0_26:
	add.s64 	%rd85, %rd24, %rd113;
	ld.global.u8 	%rs44, [%rd85+-3];
	add.s64 	%rd86, %rd112, %rd113;
	st.local.u8 	[%rd86+-1], %rs44;
	ld.global.u8 	%rs45, [%rd85+-2];
	st.local.u8 	[%rd86], %rs45;
	ld.global.u8 	%rs46, [%rd85+-1];
	st.local.u8 	[%rd86+1], %rs46;
	ld.global.u8 	%rs47, [%rd85];
	st.local.u8 	[%rd86+2], %rs47;
	add.s32 	%r48, %r48, 4;
	add.s64 	%rd113, %rd113, 4;
	setp.ne.s32 	%p25, %r48, 0;
	@%p25 bra 	$L__BB0_26;
$L__BB0_27:
	setp.eq.s32 	%p26, %r6, 0;
	@%p26 bra 	$L__BB0_30;
	cvt.u64.u32 	%rd87, %r49;
	add.s64 	%rd115, %rd22, %rd87;
	add.s64 	%rd88, %rd87, %rd107;
	add.s64 	%rd114, %rd88, 1;
	neg.s32 	%r50, %r6;
$L__BB0_29:
	.pragma "nounroll";
	ld.global.u8 	%rs48, [%rd114];
	st.local.u8 	[%rd115], %rs48;
	add.s64 	%rd115, %rd115, 1;
	add.s64 	%rd114, %rd114, 1;
	add.s32 	%r50, %r50, 1;
	setp.ne.s32 	%p27, %r50, 0;
	@%p27 bra 	$L__BB0_29;
$L__BB0_30:
	add.s32 	%r45, %r4, %r3;
	cvt.u64.u32 	%rd89, %r45;
	add.s64 	%rd90, %rd3, %rd89;
	mov.b16 	%rs49, 0;
	st.local.u8 	[%rd90], %rs49;
	mov.b32 	%r51, 0;
$L__BB0_31:
	cvt.u64.u32 	%rd91, %r51;
	add.s64 	%rd33, %rd3, %rd91;
	ld.local.u8 	%rs50, [%rd33];
	setp.ne.s16 	%p28, %rs50, 0;
	add.s32 	%r51, %r51, 1;
	@%p28 bra 	$L__BB0_31;
	mov.b16 	%rs51, 41;
	st.local.u8 	[%rd33], %rs51;
	mov.b16 	%rs52, 59;
	st.local.u8 	[%rd33+1], %rs52;
	mov.b16 	%rs53, 0;
	st.local.u8 	[%rd33+2], %rs53;
	ld.local.u8 	%rs60, [%rd3];
	bra.uni 	$L__BB0_34;
$L__BB0_33:
	mov.b32 	%r29, 1953393010;
	mov.b32 	%r30, 1881171049;
	mov.b32 	%r31, 1818326638;
	mov.b32 	%r32, 1226844719;
	st.local.v4.b32 	[%rd3], {%r32, %r31, %r30, %r29};
	mov.b32 	%r33, 1701668212;
	mov.b32 	%r34, 1635021600;
	st.local.v2.b32 	[%rd3+16], {%r34, %r33};
	mov.b32 	%r35, 706770030;
	st.local.u32 	[%rd3+24], %r35;
	mov.b16 	%rs40, 10;
	mov.b16 	%rs60, 47;
	st.local.v2.u8 	[%rd3+28], {%rs60, %rs40};
	mov.b16 	%rs41, 0;
	st.local.u8 	[%rd3+30], %rs41;
$L__BB0_34:
	add.s64 	%rd34, %rd2, %rd71;
	and.b16  	%rs54, %rs60, 255;
	setp.eq.s16 	%p29, %rs54, 0;
	mov.b64 	%rd117, 0;
	@%p29 bra 	$L__BB0_37;
	mov.b64 	%rd116, 0;
$L__BB0_36:
	add.s64 	%rd95, %rd34, %rd116;
	st.global.u8 	[%rd95], %rs60;
	add.s64 	%rd117, %rd116, 1;
	add.s64 	%rd96, %rd3, %rd116;
	ld.local.u8 	%rs60, [%rd96+1];
	setp.ne.s16 	%p30, %rs60, 0;
	mov.u64 	%rd116, %rd117;
	@%p30 bra 	$L__BB0_36;
$L__BB0_37:
	add.s64 	%rd97, %rd34, %rd117;
	mov.b16 	%rs55, 0;
	st.global.u8 	[%rd97], %rs55;
	bra.uni 	$L__BB0_46;
$L__BB0_38:
	shl.b32 	%r24, %r1, 8;
	cvt.s64.s32 	%rd64, %r24;
	add.s64 	%rd38, %rd2, %rd64;
	add.s64 	%rd39, %rd1, %rd64;
	ld.global.u8 	%rs62, [%rd39];
	setp.eq.s16 	%p10, %rs62, 0;
	mov.b64 	%rd119, 0;
	@%p10 bra 	$L__BB0_41;
	mov.b64 	%rd118, 0;
$L__BB0_40:
	add.s64 	%rd66, %rd38, %rd118;
	st.global.u8 	[%rd66], %rs62;
	add.s64 	%rd119, %rd118, 1;
	add.s64 	%rd67, %rd39, %rd118;
	ld.global.u8 	%rs62, [%rd67+1];
	setp.ne.s16 	%p11, %rs62, 0;
	mov.u64 	%rd118, %rd119;
	@%p11 bra 	$L__BB0_40;
$L__BB0_41:
	add.s64 	%rd68, %rd38, %rd119;
	mov.b16 	%rs35, 0;
	st.global.u8 	[%rd68], %rs35;
	bra.uni 	$L__BB0_46;
$L__BB0_42:
	shl.b32 	%r23, %r1, 8;
	cvt.s64.s32 	%rd58, %r23;
	add.s64 	%rd43, %rd2, %rd58;
	add.s64 	%rd44, %rd1, %rd58;
	ld.global.u8 	%rs63, [%rd44];
	setp.eq.s16 	%p8, %rs63, 0;
	mov.b64 	%rd121, 0;
	@%p8 bra 	$L__BB0_45;
	mov.b64 	%rd120, 0;
$L__BB0_44:
	add.s64 	%rd60, %rd43, %rd120;
	st.global.u8 	[%rd60], %rs63;
	add.s64 	%rd121, %rd120, 1;
	add.s64 	%rd61, %rd44, %rd120;
	ld.global.u8 	%rs63, [%rd61+1];
	setp.ne.s16 	%p9, %rs63, 0;
	mov.u64 	%rd120, %rd121;
	@%p9 bra 	$L__BB0_44;
$L__BB0_45:
	add.s64 	%rd62, %rd43, %rd121;
	mov.b16 	%rs34, 0;
	st.global.u8 	[%rd62], %rs34;
$L__BB0_46:
	ret;

}


// ===== COMPILED SASS (sm_100) =====

	.target	sm_100

	.elftype	@"ET_EXEC"


//--------------------- .note.nv.tkinfo           --------------------------
	.section	.note.nv.tkinfo,"",@"SHT_NOTE"
	.sectionflags	@"SHF_NOTE_NV_TKINFO"
	.tkinfo
        /*0018*/ 	.word	0x00000002
        /*0030*/ 	.string	""
        /*0030*/ 	.string	"ptxas"
        /*0030*/ 	.string	"Cuda compilation tools, release 13.0, V13.0.88"
        /*0030*/ 	.string	"Build cuda_13.0.r13.0/compiler.36424714_0"
        /*0030*/ 	.string	"-arch sm_100 -m 64 "



//--------------------- .note.nv.cuinfo           --------------------------
	.section	.note.nv.cuinfo,"",@"SHT_NOTE"
	.sectionflags	@"SHF_NOTE_NV_CUINFO"
        /*0018*/ 	.short	0x0002
        /*001a*/ 	.short	0x0064
        /*001c*/ 	.short	0x0082
	.zero		2


//--------------------- .nv.info                  --------------------------
	.section	.nv.info,"",@"SHT_CUDA_INFO"
	.align	4


	//----- nvinfo : EIATTR_REGCOUNT
	.align		4
        /*0000*/ 	.byte	0x04, 0x2f
        /*0002*/ 	.short	(.L_1 - .L_0)
	.align		4
.L_0:
        /*0004*/ 	.word	index@(_Z17processLineKernelPcPiS_i)
        /*0008*/ 	.word	0x00000020


	//----- nvinfo : EIATTR_FRAME_SIZE
	.align		4
.L_1:
        /*000c*/ 	.byte	0x04, 0x11
        /*000e*/ 	.short	(.L_3 - .L_2)
	.align		4
.L_2:
        /*0010*/ 	.word	index@(_Z17processLineKernelPcPiS_i)
        /*0014*/ 	.word	0x00000100


	//----- nvinfo : EIATTR_MIN_STACK_SIZE
	.align		4
.L_3:
        /*0018*/ 	.byte	0x04, 0x12
        /*001a*/ 	.short	(.L_5 - .L_4)
	.align		4
.L_4:
        /*001c*/ 	.word	index@(_Z17processLineKernelPcPiS_i)
        /*0020*/ 	.word	0x00000100
.L_5:


//--------------------- .nv.compat                --------------------------
	.section	.nv.compat,"",@"SHT_CUDA_COMPAT_INFO"
	.align	4
        /*0000*/ 	.byte	0x02, 0x09, 0x00, 0x00, 0x02, 0x02, 0x01, 0x00, 0x02, 0x05, 0x05, 0x00, 0x03, 0x07, 0x01, 0x01
        /*0010*/ 	.byte	0x02, 0x03, 0x00, 0x00, 0x02, 0x06, 0x01, 0x00, 0x04, 0x0b, 0x08, 0x00, 0x09, 0x00, 0x00, 0x00
        /*0020*/ 	.byte	0x00, 0x00, 0x00, 0x00


//--------------------- .nv.info._Z17processLineKernelPcPiS_i --------------------------
	.section	.nv.info._Z17processLineKernelPcPiS_i,"",@"SHT_CUDA_INFO"
	.sectionflags	@""
	.align	4


	//----- nvinfo : EIATTR_CUDA_API_VERSION
	.align		4
        /*0000*/ 	.byte	0x04, 0x37
        /*0002*/ 	.short	(.L_7 - .L_6)
.L_6:
        /*0004*/ 	.word	0x00000082


	//----- nvinfo : EIATTR_KPARAM_INFO
	.align		4
.L_7:
        /*0008*/ 	.byte	0x04, 0x17
        /*000a*/ 	.short	(.L_9 - .L_8)
.L_8:
        /*000c*/ 	.word	0x00000000
        /*0010*/ 	.short	0x0003
        /*0012*/ 	.short	0x0018
        /*0014*/ 	.byte	0x00, 0xf0, 0x11, 0x00


	//----- nvinfo : EIATTR_KPARAM_INFO
	.align		4
.L_9:
        /*0018*/ 	.byte	0x04, 0x17
        /*001a*/ 	.short	(.L_11 - .L_10)
.L_10:
        /*001c*/ 	.word	0x00000000
        /*0020*/ 	.short	0x0002
        /*0022*/ 	.short	0x0010
        /*0024*/ 	.byte	0x00, 0xf5, 0x21, 0x00


	//----- nvinfo : EIATTR_KPARAM_INFO
	.align		4
.L_11:
        /*0028*/ 	.byte	0x04, 0x17
        /*002a*/ 	.short	(.L_13 - .L_12)
.L_12:
        /*002c*/ 	.word	0x00000000
        /*0030*/ 	.short	0x0001
        /*0032*/ 	.short	0x0008
        /*0034*/ 	.byte	0x00, 0xf5, 0x21, 0x00


	//----- nvinfo : EIATTR_KPARAM_INFO
	.align		4
.L_13:
        /*0038*/ 	.byte	0x04, 0x17
        /*003a*/ 	.short	(.L_15 - .L_14)
.L_14:
        /*003c*/ 	.word	0x00000000
        /*0040*/ 	.short	0x0000
        /*0042*/ 	.short	0x0000
        /*0044*/ 	.byte	0x00, 0xf5, 0x21, 0x00


	//----- nvinfo : EIATTR_SPARSE_MMA_MASK
	.align		4
.L_15:
        /*0048*/ 	.byte	0x03, 0x50
        /*004a*/ 	.short	0x0000


	//----- nvinfo : EIATTR_MAXREG_COUNT
	.align		4
        /*004c*/ 	.byte	0x03, 0x1b
        /*004e*/ 	.short	0x00ff


	//----- nvinfo : EIATTR_MERCURY_ISA_VERSION
	.align		4
        /*0050*/ 	.byte	0x03, 0x5f
        /*0052*/ 	.short	0x0101


	//----- nvinfo : EIATTR_VRC_CTA_INIT_COUNT
	.align		4
        /*0054*/ 	.byte	0x02, 0x4a
	.zero		1
	.zero		1


	//----- nvinfo : EIATTR_EXIT_INSTR_OFFSETS
	.align		4
        /*0058*/ 	.byte	0x04, 0x1c
        /*005a*/ 	.short	(.L_17 - .L_16)


	//   ....[0]....
.L_16:
        /*005c*/ 	.word	0x00000080


	//   ....[1]....
        /*0060*/ 	.word	0x000011e0


	//   ....[2]....
        /*0064*/ 	.word	0x00001410


	//   ....[3]....
        /*0068*/ 	.word	0x00001730


	//   ....[4]....
        /*006c*/ 	.word	0x00001960


	//   ....[5]....
        /*0070*/ 	.word	0x00001ba0


	//----- nvinfo : EIATTR_INDIRECT_BRANCH_TARGETS
	.align		4
.L_17:
        /*0074*/ 	.byte	0x04, 0x34
        /*0076*/ 	.short	(.L_19 - .L_18)


	//   ....[0]....
.L_18:
        /*0078*/ 	.word	.L_x_44@srel
        /*007c*/ 	.short	0x0
        /*007e*/ 	.short	0x0
        /*0080*/ 	.word	0x3
        /*0084*/ 	.word	.L_x_45@srel
        /*0088*/ 	.word	.L_x_46@srel
        /*008c*/ 	.word	.L_x_47@srel


	//   ....[1]....
        /*0090*/ 	.word	.L_x_48@srel
        /*0094*/ 	.short	0x0
        /*0096*/ 	.short	0x0
        /*0098*/ 	.word	0x4
        /*009c*/ 	.word	.L_x_49@srel
        /*00a0*/ 	.word	.L_x_50@srel
        /*00a4*/ 	.word	.L_x_51@srel
        /*00a8*/ 	.word	.L_x_47@srel


	//----- nvinfo : EIATTR_CRS_STACK_SIZE
	.align		4
.L_19:
        /*00ac*/ 	.byte	0x04, 0x1e
        /*00ae*/ 	.short	(.L_21 - .L_20)
.L_20:
        /*00b0*/ 	.word	0x00000000


	//----- nvinfo : EIATTR_CBANK_PARAM_SIZE
	.align		4
.L_21:
        /*00b4*/ 	.byte	0x03, 0x19
        /*00b6*/ 	.short	0x001c


	//----- nvinfo : EIATTR_PARAM_CBANK
	.align		4
        /*00b8*/ 	.byte	0x04, 0x0a
        /*00ba*/ 	.short	(.L_23 - .L_22)
	.align		4
.L_22:
        /*00bc*/ 	.word	index@(.nv.constant0._Z17processLineKernelPcPiS_i)
        /*00c0*/ 	.short	0x0380
        /*00c2*/ 	.short	0x001c


	//----- nvinfo : EIATTR_SW_WAR
	.align		4
.L_23:
        /*00c4*/ 	.byte	0x04, 0x36
        /*00c6*/ 	.short	(.L_25 - .L_24)
.L_24:
        /*00c8*/ 	.word	0x00000008
.L_25:


//--------------------- .nv.callgraph             --------------------------
	.section	.nv.callgraph,"",@"SHT_CUDA_CALLGRAPH"
	.align	4
	.sectionentsize	8
	.align		4
        /*0000*/ 	.word	0x00000000
	.align		4
        /*0004*/ 	.word	0xffffffff
	.align		4
        /*0008*/ 	.word	0x00000000
	.align		4
        /*000c*/ 	.word	0xfffffffe
	.align		4
        /*0010*/ 	.word	0x00000000
	.align		4
        /*0014*/ 	.word	0xfffffffd
	.align		4
        /*0018*/ 	.word	0x00000000
	.align		4
        /*001c*/ 	.word	0xfffffffc


//--------------------- .nv.constant2._Z17processLineKernelPcPiS_i --------------------------
	.section	.nv.constant2._Z17processLineKernelPcPiS_i,"a",@progbits
	.sectionflags	@""
	.align	4
.nv.constant2._Z17processLineKernelPcPiS_i:
        /*0000*/ 	.byte	0xf0, 0x11, 0x00, 0x00, 0x60, 0x01, 0x00, 0x00, 0x90, 0x1b, 0x00, 0x00, 0x40, 0x17, 0x00, 0x00
        /*0010*/ 	.byte	0x70, 0x19, 0x00, 0x00, 0x80, 0x14, 0x00, 0x00, 0x90, 0x1b, 0x00, 0x00


//--------------------- .text._Z17processLineKernelPcPiS_i --------------------------
	.section	.text._Z17processLineKernelPcPiS_i,"ax",@progbits
	.align	128
        .global         _Z17processLineKernelPcPiS_i
        .type           _Z17processLineKernelPcPiS_i,@function
        .size           _Z17processLineKernelPcPiS_i,(.L_x_53 - _Z17processLineKernelPcPiS_i)
        .other          _Z17processLineKernelPcPiS_i,@"STO_CUDA_ENTRY STV_DEFAULT"
_Z17processLineKernelPcPiS_i:
.text._Z17processLineKernelPcPiS_i:
[----:B------:R-:W0:Y:S01]  /*0000*/  LDC R1, c[0x0][0x37c] ;  /* 0x0000df00ff017b82 */ /* 0x000e220000000800 */
[----:B------:R-:W1:Y:S07]  /*0010*/  S2R R0, SR_TID.X ;  /* 0x0000000000007919 */ /* 0x000e6e0000002100 */
[----:B------:R-:W1:Y:S01]  /*0020*/  S2UR UR4, SR_CTAID.X ;  /* 0x00000000000479c3 */ /* 0x000e620000002500 */
[----:B------:R-:W2:Y:S01]  /*0030*/  LDCU UR5, c[0x0][0x398] ;  /* 0x00007300ff0577ac */ /* 0x000ea20008000800 */
[----:B0-----:R-:W-:-:S06]  /*0040*/  VIADD R1, R1, 0xffffff00 ;  /* 0xffffff0001017836 */ /* 0x001fcc0000000000 */
[----:B------:R-:W1:Y:S02]  /*0050*/  LDC R11, c[0x0][0x360] ;  /* 0x0000d800ff0b7b82 */ /* 0x000e640000000800 */
[----:B-1----:R-:W-:-:S05]  /*0060*/  IMAD R11, R11, UR4, R0 ;  /* 0x000000040b0b7c24 */ /* 0x002fca000f8e0200 */
[----:B--2---:R-:W-:-:S13]  /*0070*/  ISETP.GE.AND P0, PT, R11, UR5, PT ;  /* 0x000000050b007c0c */ /* 0x004fda000bf06270 */
[----:B------:R-:W-:Y:S05]  /*0080*/  @P0 EXIT ;  /* 0x000000000000094d */ /* 0x000fea0003800000 */
[----:B------:R-:W0:Y:S01]  /*0090*/  LDC.64 R2, c[0x0][0x388] ;  /* 0x0000e200ff027b82 */ /* 0x000e220000000a00 */
[----:B------:R-:W1:Y:S01]  /*00a0*/  LDCU.64 UR4, c[0x0][0x358] ;  /* 0x00006b00ff0477ac */ /* 0x000e620008000a00 */
[----:B0-----:R-:W-:-:S06]  /*00b0*/  IMAD.WIDE R2, R11, 0x4, R2 ;  /* 0x000000040b027825 */ /* 0x001fcc00078e0202 */
[----:B-1----:R-:W2:Y:S01]  /*00c0*/  LDG.E R2, desc[UR4][R2.64] ;  /* 0x0000000402027981 */ /* 0x002ea2000c1e1900 */
[----:B------:R-:W-:Y:S01]  /*00d0*/  BSSY.RECONVERGENT B0, `(.L_x_0) ;  /* 0x00001ac000007945 */ /* 0x000fe20003800200 */
[----:B--2---:R-:W-:-:S13]  /*00e0*/  ISETP.GT.AND P0, PT, R2, 0x2, PT ;  /* 0x000000020200780c */ /* 0x004fda0003f04270 */
[----:B------:R-:W-:Y:S05]  /*00f0*/  @P0 BRA `(.L_x_1) ;  /* 0x0000001000c80947 */ /* 0x000fea0003800000 */
[----:B------:R-:W-:-:S05]  /*0100*/  IMAD.MOV.U32 R3, RZ, RZ, -0x1 ;  /* 0xffffffffff037424 */ /* 0x000fca00078e00ff */
[----:B------:R-:W-:-:S05]  /*0110*/  VIADDMNMX.U32 R2, R2, R3, 0x2, PT ;  /* 0x0000000202027446 */ /* 0x000fca0003800003 */
[----:B------:R-:W-:-:S04]  /*0120*/  IMAD.SHL.U32 R0, R2, 0x4, RZ ;  /* 0x0000000402007824 */ /* 0x000fc800078e00ff */
[----:B------:R-:W0:Y:S02]  /*0130*/  LDC R2, c[0x2][R0] ;  /* 0x0080000000027b82 */ /* 0x000e240000000800 */
[----:B0-----:R-:W-:-:S04]  /*0140*/  SHF.R.S32.HI R3, RZ, 0x1f, R2 ;  /* 0x0000001fff037819 */ /* 0x001fc80000011402 */
.L_x_44:
[----:B------:R-:W-:Y:S05]  /*0150*/  BRX R2 -0x160                                  (*"BRANCH_TARGETS .L_x_45,.L_x_46,.L_x_47"*) ;  /* 0xfffffffc02a87949 */ /* 0x000fea000383ffff */
.L_x_46:
[----:B------:R-:W0:Y:S01]  /*0160*/  LDCU.64 UR6, c[0x0][0x380] ;  /* 0x00007000ff0677ac */ /* 0x000e220008000a00 */
[----:B------:R-:W-:-:S05]  /*0170*/  IMAD.SHL.U32 R11, R11, 0x100, RZ ;  /* 0x000001000b0b7824 */ /* 0x000fca00078e00ff */
[----:B------:R-:W-:Y:S02]  /*0180*/  SHF.R.S32.HI R10, RZ, 0x1f, R11 ;  /* 0x0000001fff0a7819 */ /* 0x000fe4000001140b */
[----:B0-----:R-:W-:-:S04]  /*0190*/  IADD3 R2, P0, PT, R11, UR6, RZ ;  /* 0x000000060b027c10 */ /* 0x001fc8000ff1e0ff */
[----:B------:R-:W-:-:S05]  /*01a0*/  IADD3.X R3, PT, PT, R10, UR7, RZ, P0, !PT ;  /* 0x000000070a037c10 */ /* 0x000fca00087fe4ff */
[----:B------:R-:W2:Y:S01]  /*01b0*/  LDG.E.U8 R0, desc[UR4][R2.64] ;  /* 0x0000000402007981 */ /* 0x000ea2000c1e1100 */
[----:B------:R-:W-:Y:S01]  /*01c0*/  BSSY.RECONVERGENT B1, `(.L_x_2) ;  /* 0x0000017000017945 */ /* 0x000fe20003800200 */
[----:B------:R-:W-:Y:S01]  /*01d0*/  CS2R R12, SRZ ;  /* 0x00000000000c7805 */ /* 0x000fe2000001ff00 */
[----:B------:R-:W-:Y:S01]  /*01e0*/  IMAD.MOV.U32 R8, RZ, RZ, RZ ;  /* 0x000000ffff087224 */ /* 0x000fe200078e00ff */
[----:B--2---:R-:W-:-:S13]  /*01f0*/  ISETP.NE.AND P0, PT, R0, RZ, PT ;  /* 0x000000ff0000720c */ /* 0x004fda0003f05270 */
[----:B------:R-:W-:Y:S05]  /*0200*/  @!P0 BRA `(.L_x_3) ;  /* 0x0000000000488947 */ /* 0x000fea0003800000 */
[----:B------:R-:W-:Y:S02]  /*0210*/  PRMT R4, R0, 0x9910, RZ ;  /* 0x0000991000047816 */ /* 0x000fe400000000ff */
[----:B------:R-:W-:Y:S02]  /*0220*/  CS2R R6, SRZ ;  /* 0x0000000000067805 */ /* 0x000fe4000001ff00 */
[----:B------:R-:W-:-:S13]  /*0230*/  ISETP.NE.AND P0, PT, R4, 0x28, PT ;  /* 0x000000280400780c */ /* 0x000fda0003f05270 */
[----:B------:R-:W-:Y:S05]  /*0240*/  @!P0 BRA `(.L_x_4) ;  /* 0x00000000002c8947 */ /* 0x000fea0003800000 */
.L_x_5:
[----:B------:R-:W-:-:S05]  /*0250*/  IADD3 R4, P0, PT, R6, R2, RZ ;  /* 0x0000000206047210 */ /* 0x000fca0007f1e0ff */
[----:B------:R-:W-:-:S05]  /*0260*/  IMAD.X R5, R7, 0x1, R3, P0 ;  /* 0x0000000107057824 */ /* 0x000fca00000e0603 */
[----:B------:R-:W2:Y:S01]  /*0270*/  LDG.E.U8 R4, desc[UR4][R4.64+0x1] ;  /* 0x0000010404047981 */ /* 0x000ea2000c1e1100 */
[----:B------:R-:W-:Y:S02]  /*0280*/  IADD3 R6, P1, PT, R6, 0x1, RZ ;  /* 0x0000000106067810 */ /* 0x000fe40007f3e0ff */
[----:B------:R-:W-:Y:S01]  /*0290*/  CS2R R12, SRZ ;  /* 0x00000000000c7805 */ /* 0x000fe2000001ff00 */
[----:B------:R-:W-:Y:S02]  /*02a0*/  IMAD.MOV.U32 R8, RZ, RZ, RZ ;  /* 0x000000ffff087224 */ /* 0x000fe400078e00ff */
[----:B------:R-:W-:Y:S01]  /*02b0*/  IMAD.X R7, RZ, RZ, R7, P1 ;  /* 0x000000ffff077224 */ /* 0x000fe200008e0607 */
[----:B--2---:R-:W-:-:S13]  /*02c0*/  ISETP.NE.AND P0, PT, R4, RZ, PT ;  /* 0x000000ff0400720c */ /* 0x004fda0003f05270 */
[----:B------:R-:W-:Y:S05]  /*02d0*/  @!P0 BRA `(.L_x_3) ;  /* 0x0000000000148947 */ /* 0x000fea0003800000 */
[----:B------:R-:W-:-:S13]  /*02e0*/  ISETP.NE.AND P0, PT, R4, 0x28, PT ;  /* 0x000000280400780c */ /* 0x000fda0003f05270 */
[----:B------:R-:W-:Y:S05]  /*02f0*/  @P0 BRA `(.L_x_5) ;  /* 0xfffffffc00d40947 */ /* 0x000fea000383ffff */
.L_x_4:
[----:B------:R-:W-:-:S05]  /*0300*/  IADD3 R12, P0, PT, R6, R2, RZ ;  /* 0x00000002060c7210 */ /* 0x000fca0007f1e0ff */
[----:B------:R-:W-:-:S04]  /*0310*/  IMAD.X R13, R7, 0x1, R3, P0 ;  /* 0x00000001070d7824 */ /* 0x000fc800000e0603 */
[----:B------:R-:W-:-:S07]  /*0320*/  IMAD.MOV.U32 R8, RZ, RZ, R13 ;  /* 0x000000ffff087224 */ /* 0x000fce00078e000d */
.L_x_3:
[----:B------:R-:W-:Y:S05]  /*0330*/  BSYNC.RECONVERGENT B1 ;  /* 0x0000000000017941 */ /* 0x000fea0003800200 */
.L_x_2:
[----:B------:R-:W-:Y:S01]  /*0340*/  PRMT R4, R0, 0x9910, RZ ;  /* 0x0000991000047816 */ /* 0x000fe200000000ff */
[----:B------:R-:W-:Y:S01]  /*0350*/  BSSY.RECONVERGENT B1, `(.L_x_6) ;  /* 0x0000014000017945 */ /* 0x000fe20003800200 */
[----:B------:R-:W-:Y:S02]  /*0360*/  IMAD.MOV.U32 R15, RZ, RZ, RZ ;  /* 0x000000ffff0f7224 */ /* 0x000fe400078e00ff */
[----:B------:R-:W-:Y:S01]  /*0370*/  ISETP.NE.AND P0, PT, R4, RZ, PT ;  /* 0x000000ff0400720c */ /* 0x000fe20003f05270 */
[----:B------:R-:W-:-:S12]  /*0380*/  IMAD.MOV.U32 R17, RZ, RZ, RZ ;  /* 0x000000ffff117224 */ /* 0x000fd800078e00ff */
[----:B------:R-:W-:Y:S05]  /*0390*/  @!P0 BRA `(.L_x_7) ;  /* 0x00000000003c8947 */ /* 0x000fea0003800000 */
[----:B------:R-:W-:Y:S02]  /*03a0*/  IMAD.MOV.U32 R7, RZ, RZ, RZ ;  /* 0x000000ffff077224 */ /* 0x000fe400078e00ff */
[----:B------:R-:W-:Y:S02]  /*03b0*/  IMAD.MOV.U32 R9, RZ, RZ, RZ ;  /* 0x000000ffff097224 */ /* 0x000fe400078e00ff */
[----:B------:R-:W-:Y:S02]  /*03c0*/  IMAD.MOV.U32 R15, RZ, RZ, RZ ;  /* 0x000000ffff0f7224 */ /* 0x000fe400078e00ff */
[----:B------:R-:W-:-:S07]  /*03d0*/  IMAD.MOV.U32 R17, RZ, RZ, RZ ;  /* 0x000000ffff117224 */ /* 0x000fce00078e00ff */
.L_x_8:
[----:B------:R-:W-:Y:S02]  /*03e0*/  IADD3 R4, P0, PT, R7, R2, RZ ;  /* 0x0000000207047210 */ /* 0x000fe40007f1e0ff */
[----:B------:R-:W-:-:S03]  /*03f0*/  PRMT R6, R0, 0x9910, RZ ;  /* 0x0000991000067816 */ /* 0x000fc600000000ff */
[----:B------:R-:W-:-:S05]  /*0400*/  IMAD.X R5, R9, 0x1, R3, P0 ;  /* 0x0000000109057824 */ /* 0x000fca00000e0603 */
[----:B------:R-:W2:Y:S01]  /*0410*/  LDG.E.U8 R0, desc[UR4][R4.64+0x1] ;  /* 0x0000010404007981 */ /* 0x000ea2000c1e1100 */
[----:B------:R-:W-:Y:S02]  /*0420*/  IADD3 R7, P2, PT, R7, 0x1, RZ ;  /* 0x0000000107077810 */ /* 0x000fe40007f5e0ff */
[----:B------:R-:W-:-:S03]  /*0430*/  ISETP.NE.AND P0, PT, R6, 0x29, PT ;  /* 0x000000290600780c */ /* 0x000fc60003f05270 */
[----:B------:R-:W-:Y:S01]  /*0440*/  IMAD.X R9, RZ, RZ, R9, P2 ;  /* 0x000000ffff097224 */ /* 0x000fe200010e0609 */
[----:B------:R-:W-:Y:S02]  /*0450*/  SEL R15, R4, R15, !P0 ;  /* 0x0000000f040f7207 */ /* 0x000fe40004000000 */
[----:B------:R-:W-:Y:S02]  /*0460*/  SEL R17, R5, R17, !P0 ;  /* 0x0000001105117207 */ /* 0x000fe40004000000 */
[----:B--2---:R-:W-:-:S13]  /*0470*/  ISETP.NE.AND P1, PT, R0, RZ, PT ;  /* 0x000000ff0000720c */ /* 0x004fda0003f25270 */
[----:B------:R-:W-:Y:S05]  /*0480*/  @P1 BRA `(.L_x_8) ;  /* 0xfffffffc00d41947 */ /* 0x000fea000383ffff */
.L_x_7:
[----:B------:R-:W-:Y:S05]  /*0490*/  BSYNC.RECONVERGENT B1 ;  /* 0x0000000000017941 */ /* 0x000fea0003800200 */
.L_x_6:
[----:B------:R-:W-:Y:S01]  /*04a0*/  ISETP.NE.U32.AND P0, PT, R15, RZ, PT ;  /* 0x000000ff0f00720c */ /* 0x000fe20003f05070 */
[----:B------:R-:W-:Y:S01]  /*04b0*/  BSSY.RECONVERGENT B1, `(.L_x_9) ;  /* 0x00000b9000017945 */ /* 0x000fe20003800200 */
[----:B------:R-:W-:Y:S02]  /*04c0*/  ISETP.EQ.U32.AND P1, PT, R12, RZ, PT ;  /* 0x000000ff0c00720c */ /* 0x000fe40003f22070 */
[----:B------:R-:W-:-:S04]  /*04d0*/  ISETP.NE.AND.EX P0, PT, R17, RZ, PT, P0 ;  /* 0x000000ff1100720c */ /* 0x000fc80003f05300 */
[----:B------:R-:W-:-:S13]  /*04e0*/  ISETP.EQ.OR.EX P0, PT, R8, RZ, !P0, P1 ;  /* 0x000000ff0800720c */ /* 0x000fda0004702710 */
[----:B------:R-:W-:Y:S05]  /*04f0*/  @P0 BRA `(.L_x_10) ;  /* 0x0000000800d00947 */ /* 0x000fea0003800000 */
[----:B------:R-:W-:-:S04]  /*0500*/  IADD3 R0, PT, PT, R15, -0x1, -R12 ;  /* 0xffffffff0f007810 */ /* 0x000fc80007ffe80c */
[----:B------:R-:W-:-:S13]  /*0510*/  ISETP.GE.AND P0, PT, R0, 0x1, PT ;  /* 0x000000010000780c */ /* 0x000fda0003f06270 */
[----:B------:R-:W-:Y:S05]  /*0520*/  @!P0 BRA `(.L_x_11) ;  /* 0x00000008008c8947 */ /* 0x000fea0003800000 */
[----:B------:R-:W2:Y:S01]  /*0530*/  LDG.E.U8 R2, desc[UR4][R12.64+0x1] ;  /* 0x000001040c027981 */ /* 0x000ea2000c1e1100 */
[----:B------:R-:W-:Y:S02]  /*0540*/  IMAD.MOV.U32 R6, RZ, RZ, 0x6e5c7325 ;  /* 0x6e5c7325ff067424 */ /* 0x000fe400078e00ff */
[----:B------:R-:W-:Y:S02]  /*0550*/  HFMA2 R5, -RZ, RZ, 0.01202392578125, 1652 ;  /* 0x22286674ff057431 */ /* 0x000fe400000001ff */
[----:B------:R-:W-:Y:S01]  /*0560*/  IMAD.MOV.U32 R4, RZ, RZ, 0x6e697270 ;  /* 0x6e697270ff047424 */ /* 0x000fe200078e00ff */
[----:B------:R-:W-:Y:S01]  /*0570*/  BSSY.RECONVERGENT B2, `(.L_x_12) ;  /* 0x000000f000027945 */ /* 0x000fe20003800200 */
[----:B------:R-:W-:Y:S02]  /*0580*/  IMAD.MOV.U32 R7, RZ, RZ, 0x202c22 ;  /* 0x00202c22ff077424 */ /* 0x000fe400078e00ff */
[----:B------:R-:W-:Y:S01]  /*0590*/  IMAD.MOV.U32 R8, RZ, RZ, RZ ;  /* 0x000000ffff087224 */ /* 0x000fe200078e00ff */
[----:B--2---:R-:W-:Y:S01]  /*05a0*/  ISETP.NE.AND P0, PT, R2, 0x22, PT ;  /* 0x000000220200780c */ /* 0x004fe20003f05270 */
[----:B------:R-:W-:-:S03]  /*05b0*/  IMAD.MOV.U32 R2, RZ, RZ, R1 ;  /* 0x000000ffff027224 */ /* 0x000fc600078e0001 */
[----:B------:R-:W-:-:S05]  /*05c0*/  SEL R6, R6, 0x6e5c6425, !P0 ;  /* 0x6e5c642506067807 */ /* 0x000fca0004000000 */
[----:B------:R0:W-:Y:S04]  /*05d0*/  STL.128 [R1], R4 ;  /* 0x0000000401007387 */ /* 0x0001e80000100c00 */
.L_x_13:
[----:B0-----:R-:W-:-:S05]  /*05e0*/  IMAD.IADD R4, R1, 0x1, R8 ;  /* 0x0000000101047824 */ /* 0x001fca00078e0208 */
[----:B------:R-:W2:Y:S01]  /*05f0*/  LDL.U8 R3, [R4] ;  /* 0x0000000004037983 */ /* 0x000ea20000100000 */
[----:B------:R-:W-:Y:S02]  /*0600*/  IMAD.MOV.U32 R6, RZ, RZ, R2 ;  /* 0x000000ffff067224 */ /* 0x000fe400078e0002 */
[----:B------:R-:W-:Y:S01]  /*0610*/  VIADD R2, R2, 0x1 ;  /* 0x0000000102027836 */ /* 0x000fe20000000000 */
[----:B--2---:R-:W-:Y:S01]  /*0620*/  ISETP.NE.AND P0, PT, R3, RZ, PT ;  /* 0x000000ff0300720c */ /* 0x004fe20003f05270 */
[----:B------:R-:W-:Y:S02]  /*0630*/  IMAD.MOV.U32 R3, RZ, RZ, R8 ;  /* 0x000000ffff037224 */ /* 0x000fe400078e0008 */
[----:B------:R-:W-:-:S10]  /*0640*/  VIADD R8, R8, 0x1 ;  /* 0x0000000108087836 */ /* 0x000fd40000000000 */
[----:B------:R-:W-:Y:S05]  /*0650*/  @P0 BRA `(.L_x_13) ;  /* 0xfffffffc00e00947 */ /* 0x000fea000383ffff */
[----:B------:R-:W-:Y:S05]  /*0660*/  BSYNC.RECONVERGENT B2 ;  /* 0x0000000000027941 */ /* 0x000fea0003800200 */
.L_x_12:
[C---:B------:R-:W-:Y:S01]  /*0670*/  ISETP.GE.U32.AND P0, PT, R0.reuse, 0x4, PT ;  /* 0x000000040000780c */ /* 0x040fe20003f06070 */
[----:B------:R-:W-:Y:S01]  /*0680*/  BSSY.RECONVERGENT B3, `(.L_x_14) ;  /* 0x000006a000037945 */ /* 0x000fe20003800200 */
[----:B------:R-:W-:Y:S01]  /*0690*/  LOP3.LUT R7, R0, 0x3, RZ, 0xc0, !PT ;  /* 0x0000000300077812 */ /* 0x000fe200078ec0ff */
[----:B------:R-:W-:-:S10]  /*06a0*/  IMAD.MOV.U32 R9, RZ, RZ, RZ ;  /* 0x000000ffff097224 */ /* 0x000fd400078e00ff */
[----:B------:R-:W-:Y:S05]  /*06b0*/  @!P0 BRA `(.L_x_15) ;  /* 0x0000000400988947 */ /* 0x000fea0003800000 */
[----:B------:R-:W-:Y:S01]  /*06c0*/  LOP3.LUT R9, R0, 0x7ffffffc, RZ, 0xc0, !PT ;  /* 0x7ffffffc00097812 */ /* 0x000fe200078ec0ff */
[----:B------:R-:W-:Y:S01]  /*06d0*/  BSSY.RELIABLE B2, `(.L_x_16) ;  /* 0x0000054000027945 */ /* 0x000fe20003800100 */
[----:B------:R-:W-:Y:S02]  /*06e0*/  IMAD.MOV.U32 R15, RZ, RZ, RZ ;  /* 0x000000ffff0f7224 */ /* 0x000fe400078e00ff */
[----:B------:R-:W-:Y:S02]  /*06f0*/  IMAD.MOV.U32 R8, RZ, RZ, RZ ;  /* 0x000000ffff087224 */ /* 0x000fe400078e00ff */
[----:B------:R-:W-:-:S05]  /*0700*/  IMAD.MOV R14, RZ, RZ, -R9 ;  /* 0x000000ffff0e7224 */ /* 0x000fca00078e0a09 */
[----:B------:R-:W-:-:S13]  /*0710*/  ISETP.GE.AND P0, PT, R14, RZ, PT ;  /* 0x000000ff0e00720c */ /* 0x000fda0003f06270 */
[----:B------:R-:W-:Y:S05]  /*0720*/  @P0 BRA `(.L_x_17) ;  /* 0x0000000400380947 */ /* 0x000fea0003800000 */
[----:B------:R-:W-:Y:S01]  /*0730*/  IMAD.MOV R4, RZ, RZ, -R14 ;  /* 0x000000ffff047224 */ /* 0x000fe200078e0a0e */
[----:B------:R-:W-:Y:S01]  /*0740*/  BSSY.RECONVERGENT B4, `(.L_x_18) ;  /* 0x000002d000047945 */ /* 0x000fe20003800200 */
[----:B------:R-:W-:-:S03]  /*0750*/  PLOP3.LUT P0, PT, PT, PT, PT, 0x80, 0x8 ;  /* 0x000000000008781c */ /* 0x000fc60003f0f070 */
[----:B------:R-:W-:-:S13]  /*0760*/  ISETP.GT.AND P1, PT, R4, 0xc, PT ;  /* 0x0000000c0400780c */ /* 0x000fda0003f24270 */
[----:B------:R-:W-:Y:S05]  /*0770*/  @!P1 BRA `(.L_x_19) ;  /* 0x0000000000a49947 */ /* 0x000fea0003800000 */
[----:B------:R-:W-:-:S13]  /*0780*/  PLOP3.LUT P0, PT, PT, PT, PT, 0x8, 0x80 ;  /* 0x000000000080781c */ /* 0x000fda0003f0e170 */
.L_x_20:
[----:B------:R-:W-:-:S05]  /*0790*/  IADD3 R4, P1, PT, R12, R15, RZ ;  /* 0x0000000f0c047210 */ /* 0x000fca0007f3e0ff */
[----:B------:R-:W-:-:S05]  /*07a0*/  IMAD.X R5, R13, 0x1, R8, P1 ;  /* 0x000000010d057824 */ /* 0x000fca00008e0608 */
[----:B0-----:R-:W2:Y:S04]  /*07b0*/  LDG.E.U8 R17, desc[UR4][R4.64+0x1] ;  /* 0x0000010404117981 */ /* 0x001ea8000c1e1100 */
[----:B------:R-:W3:Y:S04]  /*07c0*/  LDG.E.U8 R19, desc[UR4][R4.64+0x2] ;  /* 0x0000020404137981 */ /* 0x000ee8000c1e1100 */
[----:B------:R-:W4:Y:S04]  /*07d0*/  LDG.E.U8 R21, desc[UR4][R4.64+0x3] ;  /* 0x0000030404157981 */ /* 0x000f28000c1e1100 */
[----:B------:R-:W5:Y:S04]  /*07e0*/  LDG.E.U8 R23, desc[UR4][R4.64+0x4] ;  /* 0x0000040404177981 */ /* 0x000f68000c1e1100 */
[----:B------:R-:W5:Y:S01]  /*07f0*/  LDG.E.U8 R25, desc[UR4][R4.64+0x5] ;  /* 0x0000050404197981 */ /* 0x000f62000c1e1100 */
[----:B------:R-:W-:-:S03]  /*0800*/  IMAD.IADD R16, R15, 0x1, R2 ;  /* 0x000000010f107824 */ /* 0x000fc600078e0202 */
[----:B------:R-:W5:Y:S04]  /*0810*/  LDG.E.U8 R27, desc[UR4][R4.64+0x6] ;  /* 0x00000604041b7981 */ /* 0x000f68000c1e1100 */
[----:B------:R-:W5:Y:S04]  /*0820*/  LDG.E.U8 R29, desc[UR4][R4.64+0x7] ;  /* 0x00000704041d7981 */ /* 0x000f68000c1e1100 */
[----:B------:R-:W5:Y:S04]  /*0830*/  LDG.E.U8 R18, desc[UR4][R4.64+0x8] ;  /* 0x0000080404127981 */ /* 0x000f68000c1e1100 */
[----:B------:R-:W5:Y:S04]  /*0840*/  LDG.E.U8 R20, desc[UR4][R4.64+0x9] ;  /* 0x0000090404147981 */ /* 0x000f68000c1e1100 */
[----:B------:R-:W5:Y:S04]  /*0850*/  LDG.E.U8 R22, desc[UR4][R4.64+0xa] ;  /* 0x00000a0404167981 */ /* 0x000f68000c1e1100 */
[----:B------:R-:W5:Y:S04]  /*0860*/  LDG.E.U8 R24, desc[UR4][R4.64+0xb] ;  /* 0x00000b0404187981 */ /* 0x000f68000c1e1100 */
[----:B--2---:R0:W-:Y:S04]  /*0870*/  STL.U8 [R16+-0x1], R17 ;  /* 0xffffff1110007387 */ /* 0x0041e80000100000 */
[----:B---3--:R1:W-:Y:S04]  /*0880*/  STL.U8 [R16], R19 ;  /* 0x0000001310007387 */ /* 0x0083e80000100000 */
[----:B----4-:R2:W-:Y:S04]  /*0890*/  STL.U8 [R16+0x1], R21 ;  /* 0x0000011510007387 */ /* 0x0105e80000100000 */
[----:B-----5:R3:W-:Y:S04]  /*08a0*/  STL.U8 [R16+0x2], R23 ;  /* 0x0000021710007387 */ /* 0x0207e80000100000 */
[----:B------:R4:W-:Y:S04]  /*08b0*/  STL.U8 [R16+0x3], R25 ;  /* 0x0000031910007387 */ /* 0x0009e80000100000 */
[----:B0-----:R-:W5:Y:S04]  /*08c0*/  LDG.E.U8 R17, desc[UR4][R4.64+0xc] ;  /* 0x00000c0404117981 */ /* 0x001f68000c1e1100 */
[----:B-1----:R-:W5:Y:S04]  /*08d0*/  LDG.E.U8 R19, desc[UR4][R4.64+0xd] ;  /* 0x00000d0404137981 */ /* 0x002f68000c1e1100 */
[----:B--2---:R-:W2:Y:S04]  /*08e0*/  LDG.E.U8 R21, desc[UR4][R4.64+0xe] ;  /* 0x00000e0404157981 */ /* 0x004ea8000c1e1100 */
[----:B---3--:R-:W3:Y:S04]  /*08f0*/  LDG.E.U8 R23, desc[UR4][R4.64+0xf] ;  /* 0x00000f0404177981 */ /* 0x008ee8000c1e1100 */
[----:B----4-:R-:W4:Y:S01]  /*0900*/  LDG.E.U8 R25, desc[UR4][R4.64+0x10] ;  /* 0x0000100404197981 */ /* 0x010f22000c1e1100 */
[----:B------:R-:W-:-:S03]  /*0910*/  VIADD R14, R14, 0x10 ;  /* 0x000000100e0e7836 */ /* 0x000fc60000000000 */
[----:B------:R0:W-:Y:S04]  /*0920*/  STL.U8 [R16+0x4], R27 ;  /* 0x0000041b10007387 */ /* 0x0001e80000100000 */
[----:B------:R0:W-:Y:S04]  /*0930*/  STL.U8 [R16+0x5], R29 ;  /* 0x0000051d10007387 */ /* 0x0001e80000100000 */
[----:B------:R0:W-:Y:S04]  /*0940*/  STL.U8 [R16+0x6], R18 ;  /* 0x0000061210007387 */ /* 0x0001e80000100000 */
[----:B------:R0:W-:Y:S04]  /*0950*/  STL.U8 [R16+0x7], R20 ;  /* 0x0000071410007387 */ /* 0x0001e80000100000 */
[----:B------:R0:W-:Y:S04]  /*0960*/  STL.U8 [R16+0x8], R22 ;  /* 0x0000081610007387 */ /* 0x0001e80000100000 */
[----:B------:R0:W-:Y:S01]  /*0970*/  STL.U8 [R16+0x9], R24 ;  /* 0x0000091810007387 */ /* 0x0001e20000100000 */
[----:B------:R-:W-:-:S02]  /*0980*/  ISETP.GE.AND P1, PT, R14, -0xc, PT ;  /* 0xfffffff40e00780c */ /* 0x000fc40003f26270 */
[----:B------:R-:W-:-:S05]  /*0990*/  IADD3 R15, P2, PT, R15, 0x10, RZ ;  /* 0x000000100f0f7810 */ /* 0x000fca0007f5e0ff */
[----:B------:R-:W-:Y:S01]  /*09a0*/  IMAD.X R8, RZ, RZ, R8, P2 ;  /* 0x000000ffff087224 */ /* 0x000fe200010e0608 */
[----:B-----5:R0:W-:Y:S04]  /*09b0*/  STL.U8 [R16+0xa], R17 ;  /* 0x00000a1110007387 */ /* 0x0201e80000100000 */
[----:B------:R0:W-:Y:S04]  /*09c0*/  STL.U8 [R16+0xb], R19 ;  /* 0x00000b1310007387 */ /* 0x0001e80000100000 */
[----:B--2---:R0:W-:Y:S04]  /*09d0*/  STL.U8 [R16+0xc], R21 ;  /* 0x00000c1510007387 */ /* 0x0041e80000100000 */
[----:B---3--:R0:W-:Y:S04]  /*09e0*/  STL.U8 [R16+0xd], R23 ;  /* 0x00000d1710007387 */ /* 0x0081e80000100000 */
[----:B----4-:R0:W-:Y:S01]  /*09f0*/  STL.U8 [R16+0xe], R25 ;  /* 0x00000e1910007387 */ /* 0x0101e20000100000 */
[----:B------:R-:W-:Y:S05]  /*0a00*/  @!P1 BRA `(.L_x_20) ;  /* 0xfffffffc00609947 */ /* 0x000fea000383ffff */
.L_x_19:
[----:B------:R-:W-:Y:S05]  /*0a10*/  BSYNC.RECONVERGENT B4 ;  /* 0x0000000000047941 */ /* 0x000fea0003800200 */
.L_x_18:
[----:B------:R-:W-:Y:S01]  /*0a20*/  IADD3 R4, PT, PT, -R14, RZ, RZ ;  /* 0x000000ff0e047210 */ /* 0x000fe20007ffe1ff */
[----:B------:R-:W-:Y:S03]  /*0a30*/  BSSY.RECONVERGENT B4, `(.L_x_21) ;  /* 0x000001a000047945 */ /* 0x000fe60003800200 */
[----:B------:R-:W-:-:S13]  /*0a40*/  ISETP.GT.AND P1, PT, R4, 0x4, PT ;  /* 0x000000040400780c */ /* 0x000fda0003f24270 */
[----:B------:R-:W-:Y:S05]  /*0a50*/  @!P1 BRA `(.L_x_22) ;  /* 0x00000000005c9947 */ /* 0x000fea0003800000 */
[----:B------:R-:W-:-:S05]  /*0a60*/  IADD3 R4, P0, PT, R12, R15, RZ ;  /* 0x0000000f0c047210 */ /* 0x000fca0007f1e0ff */
[----:B------:R-:W-:-:S05]  /*0a70*/  IMAD.X R5, R13, 0x1, R8, P0 ;  /* 0x000000010d057824 */ /* 0x000fca00000e0608 */
[----:B0-----:R-:W2:Y:S04]  /*0a80*/  LDG.E.U8 R16, desc[UR4][R4.64+0x1] ;  /* 0x0000010404107981 */ /* 0x001ea8000c1e1100 */
[----:B------:R-:W3:Y:S04]  /*0a90*/  LDG.E.U8 R17, desc[UR4][R4.64+0x2] ;  /* 0x0000020404117981 */ /* 0x000ee8000c1e1100 */
[----:B------:R-:W4:Y:S04]  /*0aa0*/  LDG.E.U8 R18, desc[UR4][R4.64+0x3] ;  /* 0x0000030404127981 */ /* 0x000f28000c1e1100 */
[----:B------:R-:W5:Y:S04]  /*0ab0*/  LDG.E.U8 R19, desc[UR4][R4.64+0x4] ;  /* 0x0000040404137981 */ /* 0x000f68000c1e1100 */
[----:B------:R-:W5:Y:S04]  /*0ac0*/  LDG.E.U8 R20, desc[UR4][R4.64+0x5] ;  /* 0x0000050404147981 */ /* 0x000f68000c1e1100 */
[----:B------:R-:W5:Y:S04]  /*0ad0*/  LDG.E.U8 R21, desc[UR4][R4.64+0x6] ;  /* 0x0000060404157981 */ /* 0x000f68000c1e1100 */
[----:B------:R-:W5:Y:S04]  /*0ae0*/  LDG.E.U8 R22, desc[UR4][R4.64+0x7] ;  /* 0x0000070404167981 */ /* 0x000f68000c1e1100 */
[----:B------:R-:W5:Y:S01]  /*0af0*/  LDG.E.U8 R23, desc[UR4][R4.64+0x8] ;  /* 0x0000080404177981 */ /* 0x000f62000c1e1100 */
[C---:B------:R-:W-:Y:S01]  /*0b00*/  IMAD.IADD R24, R15.reuse, 0x1, R2 ;  /* 0x000000010f187824 */ /* 0x040fe200078e0202 */
[----:B------:R-:W-:Y:S01]  /*0b10*/  IADD3 R15, P1, PT, R15, 0x8, RZ ;  /* 0x000000080f0f7810 */ /* 0x000fe20007f3e0ff */
[----:B------:R-:W-:Y:S01]  /*0b20*/  VIADD R14, R14, 0x8 ;  /* 0x000000080e0e7836 */ /* 0x000fe20000000000 */
[----:B------:R-:W-:-:S03]  /*0b30*/  PLOP3.LUT P0, PT, PT, PT, PT, 0x8, 0x80 ;  /* 0x000000000080781c */ /* 0x000fc60003f0e170 */
[----:B------:R-:W-:Y:S01]  /*0b40*/  IMAD.X R8, RZ, RZ, R8, P1 ;  /* 0x000000ffff087224 */ /* 0x000fe200008e0608 */
[----:B--2---:R1:W-:Y:S04]  /*0b50*/  STL.U8 [R24+-0x1], R16 ;  /* 0xffffff1018007387 */ /* 0x0043e80000100000 */
[----:B---3--:R1:W-:Y:S04]  /*0b60*/  STL.U8 [R24], R17 ;  /* 0x0000001118007387 */ /* 0x0083e80000100000 */
[----:B----4-:R1:W-:Y:S04]  /*0b70*/  STL.U8 [R24+0x1], R18 ;  /* 0x0000011218007387 */ /* 0x0103e80000100000 */
[----:B-----5:R1:W-:Y:S04]  /*0b80*/  STL.U8 [R24+0x2], R19 ;  /* 0x0000021318007387 */ /* 0x0203e80000100000 */
[----:B------:R1:W-:Y:S04]  /*0b90*/  STL.U8 [R24+0x3], R20 ;  /* 0x0000031418007387 */ /* 0x0003e80000100000 */
[----:B------:R1:W-:Y:S04]  /*0ba0*/  STL.U8 [R24+0x4], R21 ;  /* 0x0000041518007387 */ /* 0x0003e80000100000 */
[----:B------:R1:W-:Y:S04]  /*0bb0*/  STL.U8 [R24+0x5], R22 ;  /* 0x0000051618007387 */ /* 0x0003e80000100000 */
[----:B------:R1:W-:Y:S02]  /*0bc0*/  STL.U8 [R24+0x6], R23 ;  /* 0x0000061718007387 */ /* 0x0003e40000100000 */
.L_x_22:
[----:B------:R-:W-:Y:S05]  /*0bd0*/  BSYNC.RECONVERGENT B4 ;  /* 0x0000000000047941 */ /* 0x000fea0003800200 */
.L_x_21:
[----:B------:R-:W-:-:S13]  /*0be0*/  ISETP.NE.OR P0, PT, R14, RZ, P0 ;  /* 0x000000ff0e00720c */ /* 0x000fda0000705670 */
[----:B------:R-:W-:Y:S05]  /*0bf0*/  @!P0 BREAK.RELIABLE B2 ;  /* 0x0000000000028942 */ /* 0x000fea0003800100 */
[----:B------:R-:W-:Y:S05]  /*0c00*/  @!P0 BRA `(.L_x_15) ;  /* 0x0000000000448947 */ /* 0x000fea0003800000 */
.L_x_17:
[----:B------:R-:W-:Y:S05]  /*0c10*/  BSYNC.RELIABLE B2 ;  /* 0x0000000000027941 */ /* 0x000fea0003800100 */
.L_x_16:
[----:B------:R-:W-:-:S05]  /*0c20*/  IADD3 R4, P0, PT, R12, R15, RZ ;  /* 0x0000000f0c047210 */ /* 0x000fca0007f1e0ff */
[----:B------:R-:W-:-:S05]  /*0c30*/  IMAD.X R5, R13, 0x1, R8, P0 ;  /* 0x000000010d057824 */ /* 0x000fca00000e0608 */
[----:B012---:R-:W2:Y:S04]  /*0c40*/  LDG.E.U8 R16, desc[UR4][R4.64+0x1] ;  /* 0x0000010404107981 */ /* 0x007ea8000c1e1100 */
[----:B------:R-:W3:Y:S04]  /*0c50*/  LDG.E.U8 R17, desc[UR4][R4.64+0x2] ;  /* 0x0000020404117981 */ /* 0x000ee8000c1e1100 */
[----:B------:R-:W4:Y:S04]  /*0c60*/  LDG.E.U8 R18, desc[UR4][R4.64+0x3] ;  /* 0x0000030404127981 */ /* 0x000f28000c1e1100 */
[----:B------:R-:W5:Y:S01]  /*0c70*/  LDG.E.U8 R19, desc[UR4][R4.64+0x4] ;  /* 0x0000040404137981 */ /* 0x000f62000c1e1100 */
[C---:B------:R-:W-:Y:S01]  /*0c80*/  IMAD.IADD R20, R15.reuse, 0x1, R2 ;  /* 0x000000010f147824 */ /* 0x040fe200078e0202 */
[----:B------:R-:W-:Y:S01]  /*0c90*/  IADD3 R15, P1, PT, R15, 0x4, RZ ;  /* 0x000000040f0f7810 */ /* 0x000fe20007f3e0ff */
[----:B------:R-:W-:-:S04]  /*0ca0*/  VIADD R14, R14, 0x4 ;  /* 0x000000040e0e7836 */ /* 0x000fc80000000000 */
[----:B------:R-:W-:Y:S01]  /*0cb0*/  IMAD.X R8, RZ, RZ, R8, P1 ;  /* 0x000000ffff087224 */ /* 0x000fe200008e0608 */
[----:B------:R-:W-:Y:S01]  /*0cc0*/  ISETP.NE.AND P0, PT, R14, RZ, PT ;  /* 0x000000ff0e00720c */ /* 0x000fe20003f05270 */
[----:B--2---:R2:W-:Y:S04]  /*0cd0*/  STL.U8 [R20+-0x1], R16 ;  /* 0xffffff1014007387 */ /* 0x0045e80000100000 */
[----:B---3--:R2:W-:Y:S04]  /*0ce0*/  STL.U8 [R20], R17 ;  /* 0x0000001114007387 */ /* 0x0085e80000100000 */
[----:B----4-:R2:W-:Y:S04]  /*0cf0*/  STL.U8 [R20+0x1], R18 ;  /* 0x0000011214007387 */ /* 0x0105e80000100000 */
[----:B-----5:R2:W-:Y:S01]  /*0d00*/  STL.U8 [R20+0x2], R19 ;  /* 0x0000021314007387 */ /* 0x0205e20000100000 */
[----:B------:R-:W-:Y:S05]  /*0d10*/  @P0 BRA `(.L_x_16) ;  /* 0xfffffffc00c00947 */ /* 0x000fea000383ffff */
.L_x_15:
[----:B------:R-:W-:Y:S05]  /*0d20*/  BSYNC.RECONVERGENT B3 ;  /* 0x0000000000037941 */ /* 0x000fea0003800200 */
.L_x_14:
[----:B------:R-:W-:Y:S01]  /*0d30*/  ISETP.NE.AND P0, PT, R7, RZ, PT ;  /* 0x000000ff0700720c */ /* 0x000fe20003f05270 */
[----:B------:R-:W-:Y:S01]  /*0d40*/  BSSY.RECONVERGENT B2, `(.L_x_23) ;  /* 0x0000011000027945 */ /* 0x000fe20003800200 */
[----:B------:R-:W-:-:S11]  /*0d50*/  IADD3 R4, PT, PT, R1, R0, R3 ;  /* 0x0000000001047210 */ /* 0x000fd60007ffe003 */
[----:B------:R-:W-:Y:S05]  /*0d60*/  @!P0 BRA `(.L_x_24) ;  /* 0x0000000000388947 */ /* 0x000fea0003800000 */
[C---:B------:R-:W-:Y:S01]  /*0d70*/  IADD3 R12, P0, P1, R9.reuse, 0x1, R12 ;  /* 0x00000001090c7810 */ /* 0x040fe2000791e00c */
[----:B------:R-:W-:Y:S02]  /*0d80*/  IMAD.IADD R9, R9, 0x1, R6 ;  /* 0x0000000109097824 */ /* 0x000fe400078e0206 */
[----:B------:R-:W-:Y:S01]  /*0d90*/  IMAD.MOV R7, RZ, RZ, -R7 ;  /* 0x000000ffff077224 */ /* 0x000fe200078e0a07 */
[----:B------:R-:W-:-:S09]  /*0da0*/  IADD3.X R13, PT, PT, RZ, RZ, R13, P0, P1 ;  /* 0x000000ffff0d7210 */ /* 0x000fd200007e240d */
.L_x_25:
[----:B------:R-:W-:Y:S02]  /*0db0*/  IMAD.MOV.U32 R2, RZ, RZ, R12 ;  /* 0x000000ffff027224 */ /* 0x000fe400078e000c */
[----:B------:R-:W-:-:S05]  /*0dc0*/  IMAD.MOV.U32 R3, RZ, RZ, R13 ;  /* 0x000000ffff037224 */ /* 0x000fca00078e000d */
[----:B------:R-:W3:Y:S01]  /*0dd0*/  LDG.E.U8 R0, desc[UR4][R2.64] ;  /* 0x0000000402007981 */ /* 0x000ee2000c1e1100 */
[----:B------:R-:W-:Y:S01]  /*0de0*/  VIADD R7, R7, 0x1 ;  /* 0x0000000107077836 */ /* 0x000fe20000000000 */
[----:B------:R-:W-:-:S04]  /*0df0*/  IADD3 R12, P1, PT, R12, 0x1, RZ ;  /* 0x000000010c0c7810 */ /* 0x000fc80007f3e0ff */
[----:B------:R-:W-:Y:S01]  /*0e00*/  ISETP.NE.AND P0, PT, R7, RZ, PT ;  /* 0x000000ff0700720c */ /* 0x000fe20003f05270 */
[----:B------:R-:W-:Y:S01]  /*0e10*/  IMAD.X R13, RZ, RZ, R13, P1 ;  /* 0x000000ffff0d7224 */ /* 0x000fe200008e060d */
[----:B---3--:R3:W-:Y:S02]  /*0e20*/  STL.U8 [R9], R0 ;  /* 0x0000000009007387 */ /* 0x0087e40000100000 */
[----:B---3--:R-:W-:-:S09]  /*0e30*/  VIADD R9, R9, 0x1 ;  /* 0x0000000109097836 */ /* 0x008fd20000000000 */
[----:B------:R-:W-:Y:S05]  /*0e40*/  @P0 BRA `(.L_x_25) ;  /* 0xfffffffc00d80947 */ /* 0x000fea000383ffff */
.L_x_24:
[----:B------:R-:W-:Y:S05]  /*0e50*/  BSYNC.RECONVERGENT B2 ;  /* 0x0000000000027941 */ /* 0x000fea0003800200 */
.L_x_23:
[----:B------:R3:W-:Y:S01]  /*0e60*/  STL.U8 [R4], RZ ;  /* 0x000000ff04007387 */ /* 0x0007e20000100000 */
[----:B------:R-:W-:Y:S01]  /*0e70*/  BSSY.RECONVERGENT B2, `(.L_x_26) ;  /* 0x0000007000027945 */ /* 0x000fe20003800200 */
[----:B------:R-:W-:-:S07]  /*0e80*/  IMAD.MOV.U32 R0, RZ, RZ, RZ ;  /* 0x000000ffff007224 */ /* 0x000fce00078e00ff */
.L_x_27:
[----:B---3--:R-:W-:-:S05]  /*0e90*/  IMAD.IADD R4, R1, 0x1, R0 ;  /* 0x0000000101047824 */ /* 0x008fca00078e0200 */
[----:B------:R-:W3:Y:S01]  /*0ea0*/  LDL.U8 R2, [R4] ;  /* 0x0000000004027983 */ /* 0x000ee20000100000 */
[----:B------:R-:W-:Y:S02]  /*0eb0*/  IADD3 R0, PT, PT, R0, 0x1, RZ ;  /* 0x0000000100007810 */ /* 0x000fe40007ffe0ff */
[----:B---3--:R-:W-:-:S13]  /*0ec0*/  ISETP.NE.AND P0, PT, R2, RZ, PT ;  /* 0x000000ff0200720c */ /* 0x008fda0003f05270 */
[----:B------:R-:W-:Y:S05]  /*0ed0*/  @P0 BRA `(.L_x_27) ;  /* 0xfffffffc00ec0947 */ /* 0x000fea000383ffff */
[----:B------:R-:W-:Y:S05]  /*0ee0*/  BSYNC.RECONVERGENT B2 ;  /* 0x0000000000027941 */ /* 0x000fea0003800200 */
.L_x_26:
[----:B------:R-:W-:Y:S01]  /*0ef0*/  IMAD.MOV.U32 R2, RZ, RZ, 0x29 ;  /* 0x00000029ff027424 */ /* 0x000fe200078e00ff */
[----:B------:R3:W-:Y:S01]  /*0f00*/  STL.U8 [R4+0x2], RZ ;  /* 0x000002ff04007387 */ /* 0x0007e20000100000 */
[----:B------:R-:W-:-:S03]  /*0f10*/  IMAD.MOV.U32 R3, RZ, RZ, 0x3b ;  /* 0x0000003bff037424 */ /* 0x000fc600078e00ff */
[----:B------:R3:W-:Y:S04]  /*0f20*/  STL.U8 [R4], R2 ;  /* 0x0000000204007387 */ /* 0x0007e80000100000 */
[----:B------:R3:W-:Y:S04]  /*0f30*/  STL.U8 [R4+0x1], R3 ;  /* 0x0000010304007387 */ /* 0x0007e80000100000 */
[----:B------:R3:W5:Y:S01]  /*0f40*/  LDL.U8 R0, [R1] ;  /* 0x0000000001007983 */ /* 0x0007620000100000 */
[----:B------:R-:W-:Y:S05]  /*0f50*/  BRA `(.L_x_10) ;  /* 0x0000000000387947 */ /* 0x000fea0003800000 */
.L_x_11:
[----:B------:R-:W-:Y:S01]  /*0f60*/  IMAD.MOV.U32 R9, RZ, RZ, 0xa2f ;  /* 0x00000a2fff097424 */ /* 0x000fe200078e00ff */
[----:B------:R0:W-:Y:S01]  /*0f70*/  STL.U8 [R1+0x1e], RZ ;  /* 0x00001eff01007387 */ /* 0x0001e20000100000 */
[----:B------:R-:W-:Y:S02]  /*0f80*/  IMAD.MOV.U32 R2, RZ, RZ, 0x61747320 ;  /* 0x61747320ff027424 */ /* 0x000fe400078e00ff */
[----:B------:R-:W-:Y:S01]  /*0f90*/  IMAD.MOV.U32 R4, RZ, RZ, 0x49202a2f ;  /* 0x49202a2fff047424 */ /* 0x000fe200078e00ff */
[----:B------:R0:W-:Y:S01]  /*0fa0*/  STL.U16 [R1+0x1c], R9 ;  /* 0x00001c0901007387 */ /* 0x0001e20000100400 */
[----:B------:R-:W-:Y:S02]  /*0fb0*/  IMAD.MOV.U32 R5, RZ, RZ, 0x6c61766e ;  /* 0x6c61766eff057424 */ /* 0x000fe400078e00ff */
[----:B------:R-:W-:Y:S02]  /*0fc0*/  IMAD.MOV.U32 R6, RZ, RZ, 0x70206469 ;  /* 0x70206469ff067424 */ /* 0x000fe400078e00ff */
[----:B------:R-:W-:-:S02]  /*0fd0*/  IMAD.MOV.U32 R7, RZ, RZ, 0x746e6972 ;  /* 0x746e6972ff077424 */ /* 0x000fc400078e00ff */
[----:B------:R-:W-:Y:S02]  /*0fe0*/  IMAD.MOV.U32 R3, RZ, RZ, 0x656d6574 ;  /* 0x656d6574ff037424 */ /* 0x000fe400078e00ff */
[----:B------:R-:W-:Y:S01]  /*0ff0*/  IMAD.MOV.U32 R8, RZ, RZ, 0x2a20746e ;  /* 0x2a20746eff087424 */ /* 0x000fe200078e00ff */
[----:B------:R0:W-:Y:S01]  /*1000*/  STL.128 [R1], R4 ;  /* 0x0000000401007387 */ /* 0x0001e20000100c00 */
[----:B------:R-:W-:-:S03]  /*1010*/  IMAD.MOV.U32 R0, RZ, RZ, 0x2f ;  /* 0x0000002fff007424 */ /* 0x000fc600078e00ff */
[----:B------:R0:W-:Y:S04]  /*1020*/  STL.64 [R1+0x10], R2 ;  /* 0x0000100201007387 */ /* 0x0001e80000100a00 */
[----:B------:R0:W-:Y:S02]  /*1030*/  STL [R1+0x18], R8 ;  /* 0x0000180801007387 */ /* 0x0001e40000100800 */
.L_x_10:
[----:B------:R-:W-:Y:S05]  /*1040*/  BSYNC.RECONVERGENT B1 ;  /* 0x0000000000017941 */ /* 0x000fea0003800200 */
.L_x_9:
[----:B------:R-:W4:Y:S01]  /*1050*/  LDCU.64 UR6, c[0x0][0x390] ;  /* 0x00007200ff0677ac */ /* 0x000f220008000a00 */
[----:B-----5:R-:W-:Y:S01]  /*1060*/  LOP3.LUT P0, RZ, R0, 0xff, RZ, 0xc0, !PT ;  /* 0x000000ff00ff7812 */ /* 0x020fe2000780c0ff */
[----:B------:R-:W-:Y:S01]  /*1070*/  BSSY.RECONVERGENT B1, `(.L_x_28) ;  /* 0x0000013000017945 */ /* 0x000fe20003800200 */
[----:B0--3--:R-:W-:Y:S02]  /*1080*/  IMAD.MOV.U32 R2, RZ, RZ, RZ ;  /* 0x000000ffff027224 */ /* 0x009fe400078e00ff */
[----:B------:R-:W-:Y:S01]  /*1090*/  IMAD.MOV.U32 R6, RZ, RZ, RZ ;  /* 0x000000ffff067224 */ /* 0x000fe200078e00ff */
[----:B----4-:R-:W-:-:S04]  /*10a0*/  IADD3 R11, P1, PT, R11, UR6, RZ ;  /* 0x000000060b0b7c10 */ /* 0x010fc8000ff3e0ff */
[----:B------:R-:W-:-:S04]  /*10b0*/  IADD3.X R7, PT, PT, R10, UR7, RZ, P1, !PT ;  /* 0x000000070a077c10 */ /* 0x000fc80008ffe4ff */
[----:B------:R-:W-:Y:S05]  /*10c0*/  @!P0 BRA `(.L_x_29) ;  /* 0x0000000000348947 */ /* 0x000fea0003800000 */
[----:B------:R-:W-:Y:S01]  /*10d0*/  BSSY.RECONVERGENT B2, `(.L_x_29) ;  /* 0x000000c000027945 */ /* 0x000fe20003800200 */
[----:B------:R-:W-:Y:S02]  /*10e0*/  IMAD.MOV.U32 R2, RZ, RZ, RZ ;  /* 0x000000ffff027224 */ /* 0x000fe400078e00ff */
[----:B------:R-:W-:-:S07]  /*10f0*/  IMAD.MOV.U32 R6, RZ, RZ, RZ ;  /* 0x000000ffff067224 */ /* 0x000fce00078e00ff */
.L_x_30:
[----:B------:R-:W-:Y:S02]  /*1100*/  IADD3 R4, P0, PT, R2, R11, RZ ;  /* 0x0000000b02047210 */ /* 0x000fe40007f1e0ff */
[----:B------:R-:W-:-:S03]  /*1110*/  IADD3 R3, PT, PT, R1, R2, RZ ;  /* 0x0000000201037210 */ /* 0x000fc60007ffe0ff */
[----:B------:R-:W-:-:S05]  /*1120*/  IMAD.X R5, R6, 0x1, R7, P0 ;  /* 0x0000000106057824 */ /* 0x000fca00000e0607 */
[----:B------:R0:W-:Y:S04]  /*1130*/  STG.E.U8 desc[UR4][R4.64], R0 ;  /* 0x0000000004007986 */ /* 0x0001e8000c101104 */
[----:B0-----:R-:W3:Y:S01]  /*1140*/  LDL.U8 R0, [R3+0x1] ;  /* 0x0000010003007983 */ /* 0x001ee20000100000 */
[----:B------:R-:W-:-:S05]  /*1150*/  IADD3 R2, P1, PT, R2, 0x1, RZ ;  /* 0x0000000102027810 */ /* 0x000fca0007f3e0ff */
[----:B------:R-:W-:Y:S01]  /*1160*/  IMAD.X R6, RZ, RZ, R6, P1 ;  /* 0x000000ffff067224 */ /* 0x000fe200008e0606 */
[----:B---3--:R-:W-:-:S13]  /*1170*/  ISETP.NE.AND P0, PT, R0, RZ, PT ;  /* 0x000000ff0000720c */ /* 0x008fda0003f05270 */
[----:B------:R-:W-:Y:S05]  /*1180*/  @P0 BRA `(.L_x_30) ;  /* 0xfffffffc00dc0947 */ /* 0x000fea000383ffff */
[----:B------:R-:W-:Y:S05]  /*1190*/  BSYNC.RECONVERGENT B2 ;  /* 0x0000000000027941 */ /* 0x000fea0003800200 */
.L_x_29:
[----:B------:R-:W-:Y:S05]  /*11a0*/  BSYNC.RECONVERGENT B1 ;  /* 0x0000000000017941 */ /* 0x000fea0003800200 */
.L_x_28:
[----:B------:R-:W-:-:S05]  /*11b0*/  IADD3 R2, P0, PT, R2, R11, RZ ;  /* 0x0000000b02027210 */ /* 0x000fca0007f1e0ff */
[----:B------:R-:W-:-:S05]  /*11c0*/  IMAD.X R3, R6, 0x1, R7, P0 ;  /* 0x0000000106037824 */ /* 0x000fca00000e0607 */
[----:B------:R-:W-:Y:S01]  /*11d0*/  STG.E.U8 desc[UR4][R2.64], RZ ;  /* 0x000000ff02007986 */ /* 0x000fe2000c101104 */
[----:B------:R-:W-:Y:S05]  /*11e0*/  EXIT ;  /* 0x000000000000794d */ /* 0x000fea0003800000 */
.L_x_45:
[----:B------:R-:W0:Y:S01]  /*11f0*/  LDCU.64 UR6, c[0x0][0x380] ;  /* 0x00007000ff0677ac */ /* 0x000e220008000a00 */
[----:B------:R-:W-:-:S05]  /*1200*/  IMAD.SHL.U32 R11, R11, 0x100, RZ ;  /* 0x000001000b0b7824 */ /* 0x000fca00078e00ff */
[----:B------:R-:W-:Y:S02]  /*1210*/  SHF.R.S32.HI R5, RZ, 0x1f, R11 ;  /* 0x0000001fff057819 */ /* 0x000fe4000001140b */
[----:B0-----:R-:W-:-:S04]  /*1220*/  IADD3 R2, P0, PT, R11, UR6, RZ ;  /* 0x000000060b027c10 */ /* 0x001fc8000ff1e0ff */
[----:B------:R-:W-:Y:S01]  /*1230*/  IADD3.X R3, PT, PT, R5, UR7, RZ, P0, !PT ;  /* 0x0000000705037c10 */ /* 0x000fe200087fe4ff */
[----:B------:R-:W0:Y:S04]  /*1240*/  LDCU.64 UR6, c[0x0][0x390] ;  /* 0x00007200ff0677ac */ /* 0x000e280008000a00 */
[----:B------:R-:W2:Y:S01]  /*1250*/  LDG.E.U8 R0, desc[UR4][R2.64] ;  /* 0x0000000402007981 */ /* 0x000ea2000c1e1100 */
[----:B------:R-:W-:Y:S01]  /*1260*/  BSSY.RECONVERGENT B1, `(.L_x_31) ;  /* 0x0000017000017945 */ /* 0x000fe20003800200 */
[----:B------:R-:W-:Y:S02]  /*1270*/  IMAD.MOV.U32 R4, RZ, RZ, RZ ;  /* 0x000000ffff047224 */ /* 0x000fe400078e00ff */
[----:B------:R-:W-:Y:S01]  /*1280*/  IMAD.MOV.U32 R8, RZ, RZ, RZ ;  /* 0x000000ffff087224 */ /* 0x000fe200078e00ff */
[----:B0-----:R-:W-:-:S04]  /*1290*/  IADD3 R11, P1, PT, R11, UR6, RZ ;  /* 0x000000060b0b7c10 */ /* 0x001fc8000ff3e0ff */
[----:B------:R-:W-:Y:S02]  /*12a0*/  IADD3.X R13, PT, PT, R5, UR7, RZ, P1, !PT ;  /* 0x00000007050d7c10 */ /* 0x000fe40008ffe4ff */
[----:B--2---:R-:W-:-:S13]  /*12b0*/  ISETP.NE.AND P0, PT, R0, RZ, PT ;  /* 0x000000ff0000720c */ /* 0x004fda0003f05270 */
[----:B------:R-:W-:Y:S05]  /*12c0*/  @!P0 BRA `(.L_x_32) ;  /* 0x0000000000408947 */ /* 0x000fea0003800000 */
[----:B------:R-:W-:Y:S01]  /*12d0*/  BSSY.RECONVERGENT B2, `(.L_x_33) ;  /* 0x000000e000027945 */ /* 0x000fe20003800200 */
[----:B------:R-:W-:Y:S01]  /*12e0*/  PRMT R9, R0, 0x7610, R9 ;  /* 0x0000761000097816 */ /* 0x000fe20000000009 */
[----:B------:R-:W-:Y:S02]  /*12f0*/  IMAD.MOV.U32 R0, RZ, RZ, RZ ;  /* 0x000000ffff007224 */ /* 0x000fe400078e00ff */
[----:B------:R-:W-:-:S07]  /*1300*/  IMAD.MOV.U32 R8, RZ, RZ, RZ ;  /* 0x000000ffff087224 */ /* 0x000fce00078e00ff */
.L_x_34:
[C---:B------:R-:W-:Y:S02]  /*1310*/  IADD3 R4, P0, PT, R0.reuse, R11, RZ ;  /* 0x0000000b00047210 */ /* 0x040fe40007f1e0ff */
[----:B------:R-:W-:-:S03]  /*1320*/  IADD3 R6, P1, PT, R0, R2, RZ ;  /* 0x0000000200067210 */ /* 0x000fc60007f3e0ff */
[C---:B------:R-:W-:Y:S02]  /*1330*/  IMAD.X R5, R8.reuse, 0x1, R13, P0 ;  /* 0x0000000108057824 */ /* 0x040fe400000e060d */
[----:B------:R-:W-:-:S03]  /*1340*/  IMAD.X R7, R8, 0x1, R3, P1 ;  /* 0x0000000108077824 */ /* 0x000fc600008e0603 */
[----:B------:R0:W-:Y:S04]  /*1350*/  STG.E.U8 desc[UR4][R4.64], R9 ;  /* 0x0000000904007986 */ /* 0x0001e8000c101104 */
[----:B0-----:R-:W2:Y:S01]  /*1360*/  LDG.E.U8 R9, desc[UR4][R6.64+0x1] ;  /* 0x0000010406097981 */ /* 0x001ea2000c1e1100 */
[----:B------:R-:W-:-:S05]  /*1370*/  IADD3 R0, P1, PT, R0, 0x1, RZ ;  /* 0x0000000100007810 */ /* 0x000fca0007f3e0ff */
[----:B------:R-:W-:Y:S01]  /*1380*/  IMAD.X R8, RZ, RZ, R8, P1 ;  /* 0x000000ffff087224 */ /* 0x000fe200008e0608 */
[----:B--2---:R-:W-:-:S13]  /*1390*/  ISETP.NE.AND P0, PT, R9, RZ, PT ;  /* 0x000000ff0900720c */ /* 0x004fda0003f05270 */
[----:B------:R-:W-:Y:S05]  /*13a0*/  @P0 BRA `(.L_x_34) ;  /* 0xfffffffc00d80947 */ /* 0x000fea000383ffff */
[----:B------:R-:W-:Y:S05]  /*13b0*/  BSYNC.RECONVERGENT B2 ;  /* 0x0000000000027941 */ /* 0x000fea0003800200 */
.L_x_33:
[----:B------:R-:W-:-:S07]  /*13c0*/  IMAD.MOV.U32 R4, RZ, RZ, R0 ;  /* 0x000000ffff047224 */ /* 0x000fce00078e0000 */
.L_x_32:
[----:B------:R-:W-:Y:S05]  /*13d0*/  BSYNC.RECONVERGENT B1 ;  /* 0x0000000000017941 */ /* 0x000fea0003800200 */
.L_x_31:
[----:B------:R-:W-:-:S05]  /*13e0*/  IADD3 R2, P0, PT, R4, R11, RZ ;  /* 0x0000000b04027210 */ /* 0x000fca0007f1e0ff */
[----:B------:R-:W-:-:S05]  /*13f0*/  IMAD.X R3, R8, 0x1, R13, P0 ;  /* 0x0000000108037824 */ /* 0x000fca00000e060d */
[----:B------:R-:W-:Y:S01]  /*1400*/  STG.E.U8 desc[UR4][R2.64], RZ ;  /* 0x000000ff02007986 */ /* 0x000fe2000c101104 */
[----:B------:R-:W-:Y:S05]  /*1410*/  EXIT ;  /* 0x000000000000794d */ /* 0x000fea0003800000 */
.L_x_1:
[----:B------:R-:W-:-:S05]  /*1420*/  IMAD.MOV.U32 R3, RZ, RZ, -0x3 ;  /* 0xfffffffdff037424 */ /* 0x000fca00078e00ff */
[----:B------:R-:W-:-:S05]  /*1430*/  VIADDMNMX.U32 R2, R2, R3, 0x3, PT ;  /* 0x0000000302027446 */ /* 0x000fca0003800003 */
[----:B------:R-:W-:-:S04]  /*1440*/  IMAD.SHL.U32 R0, R2, 0x4, RZ ;  /* 0x0000000402007824 */ /* 0x000fc800078e00ff */
[----:B------:R-:W0:Y:S02]  /*1450*/  LDC R2, c[0x2][R0+0xc] ;  /* 0x0080030000027b82 */ /* 0x000e240000000800 */
[----:B0-----:R-:W-:-:S04]  /*1460*/  SHF.R.S32.HI R3, RZ, 0x1f, R2 ;  /* 0x0000001fff037819 */ /* 0x001fc80000011402 */
.L_x_48:
[----:B------:R-:W-:Y:S05]  /*1470*/  BRX R2 -0x1480                                 (*"BRANCH_TARGETS .L_x_49,.L_x_50,.L_x_51,.L_x_47"*) ;  /* 0xffffffe802e07949 */ /* 0x000fea000383ffff */
.L_x_51:
[----:B------:R-:W0:Y:S01]  /*1480*/  LDCU.64 UR6, c[0x0][0x390] ;  /* 0x00007200ff0677ac */ /* 0x000e220008000a00 */
[----:B------:R-:W-:Y:S02]  /*1490*/  IMAD.SHL.U32 R11, R11, 0x100, RZ ;  /* 0x000001000b0b7824 */ /* 0x000fe400078e00ff */
[----:B------:R-:W-:Y:S02]  /*14a0*/  HFMA2 R4, -RZ, RZ, 0, 6.55651092529296875e-06 ;  /* 0x0000006eff047431 */ /* 0x000fe400000001ff */
[----:B------:R-:W-:Y:S02]  /*14b0*/  IMAD.MOV.U32 R0, RZ, RZ, 0x55 ;  /* 0x00000055ff007424 */ /* 0x000fe400078e00ff */
[----:B------:R-:W-:Y:S02]  /*14c0*/  IMAD.MOV.U32 R9, RZ, RZ, 0x72 ;  /* 0x00000072ff097424 */ /* 0x000fe400078e00ff */
[----:B------:R-:W-:Y:S02]  /*14d0*/  IMAD.MOV.U32 R5, RZ, RZ, 0x73 ;  /* 0x00000073ff057424 */ /* 0x000fe400078e00ff */
[----:B------:R-:W-:-:S02]  /*14e0*/  IMAD.MOV.U32 R10, RZ, RZ, 0x65 ;  /* 0x00000065ff0a7424 */ /* 0x000fc400078e00ff */
[----:B------:R-:W-:Y:S02]  /*14f0*/  IMAD.MOV.U32 R6, RZ, RZ, 0x75 ;  /* 0x00000075ff067424 */ /* 0x000fe400078e00ff */
[----:B------:R-:W-:Y:S02]  /*1500*/  IMAD.MOV.U32 R7, RZ, RZ, 0x70 ;  /* 0x00000070ff077424 */ /* 0x000fe400078e00ff */
[----:B------:R-:W-:Y:S02]  /*1510*/  IMAD.MOV.U32 R8, RZ, RZ, 0x6f ;  /* 0x0000006fff087424 */ /* 0x000fe400078e00ff */
[----:B------:R-:W-:Y:S01]  /*1520*/  IMAD.MOV.U32 R12, RZ, RZ, 0xa ;  /* 0x0000000aff0c7424 */ /* 0x000fe200078e00ff */
[----:B0-----:R-:W-:-:S04]  /*1530*/  IADD3 R2, P0, PT, R11, UR6, RZ ;  /* 0x000000060b027c10 */ /* 0x001fc8000ff1e0ff */
[----:B------:R-:W-:Y:S01]  /*1540*/  LEA.HI.X.SX32 R3, R11, UR7, 0x1, P0 ;  /* 0x000000070b037c11 */ /* 0x000fe200080f0eff */
[----:B------:R-:W-:-:S04]  /*1550*/  IMAD.MOV.U32 R11, RZ, RZ, 0x69 ;  /* 0x00000069ff0b7424 */ /* 0x000fc800078e00ff */
[----:B------:R0:W-:Y:S04]  /*1560*/  STG.E.U8 desc[UR4][R2.64], R0 ;  /* 0x0000000002007986 */ /* 0x0001e8000c101104 */
[----:B------:R-:W-:Y:S04]  /*1570*/  STG.E.U8 desc[UR4][R2.64+0x1], R4 ;  /* 0x0000010402007986 */ /* 0x000fe8000c101104 */
[----:B------:R1:W-:Y:S01]  /*1580*/  STG.E.U8 desc[UR4][R2.64+0xe], R4 ;  /* 0x00000e0402007986 */ /* 0x0003e2000c101104 */
[----:B0-----:R-:W-:Y:S01]  /*1590*/  PRMT R0, R9, 0x7610, R0 ;  /* 0x0000761009007816 */ /* 0x001fe20000000000 */
[----:B------:R-:W-:-:S02]  /*15a0*/  IMAD.MOV.U32 R9, RZ, RZ, 0x74 ;  /* 0x00000074ff097424 */ /* 0x000fc400078e00ff */
[----:B------:R0:W-:Y:S04]  /*15b0*/  STG.E.U8 desc[UR4][R2.64+0x2], R5 ;  /* 0x0000020502007986 */ /* 0x0001e8000c101104 */
[----:B------:R2:W-:Y:S01]  /*15c0*/  STG.E.U8 desc[UR4][R2.64+0x3], R6 ;  /* 0x0000030602007986 */ /* 0x0005e2000c101104 */
[----:B-1----:R-:W-:Y:S01]  /*15d0*/  PRMT R4, R9, 0x7610, R4 ;  /* 0x0000761009047816 */ /* 0x002fe20000000004 */
[----:B------:R-:W-:Y:S02]  /*15e0*/  IMAD.MOV.U32 R9, RZ, RZ, 0x20 ;  /* 0x00000020ff097424 */ /* 0x000fe400078e00ff */
[----:B------:R-:W-:Y:S01]  /*15f0*/  STG.E.U8 desc[UR4][R2.64+0x4], R7 ;  /* 0x0000040702007986 */ /* 0x000fe2000c101104 */
[----:B0-----:R-:W-:Y:S01]  /*1600*/  PRMT R5, R10, 0x7610, R5 ;  /* 0x000076100a057816 */ /* 0x001fe20000000005 */
[----:B------:R-:W-:-:S02]  /*1610*/  IMAD.MOV.U32 R10, RZ, RZ, 0x6c ;  /* 0x0000006cff0a7424 */ /* 0x000fc400078e00ff */
[----:B------:R0:W-:Y:S01]  /*1620*/  STG.E.U8 desc[UR4][R2.64+0x5], R7 ;  /* 0x0000050702007986 */ /* 0x0001e2000c101104 */
[----:B--2---:R-:W-:-:S03]  /*1630*/  IMAD.MOV.U32 R6, RZ, RZ, 0x64 ;  /* 0x00000064ff067424 */ /* 0x004fc600078e00ff */
[----:B------:R1:W-:Y:S04]  /*1640*/  STG.E.U8 desc[UR4][R2.64+0x6], R8 ;  /* 0x0000060802007986 */ /* 0x0003e8000c101104 */
[----:B------:R2:W-:Y:S04]  /*1650*/  STG.E.U8 desc[UR4][R2.64+0x7], R0 ;  /* 0x0000070002007986 */ /* 0x0005e8000c101104 */
[----:B------:R3:W-:Y:S01]  /*1660*/  STG.E.U8 desc[UR4][R2.64+0x8], R4 ;  /* 0x0000080402007986 */ /* 0x0007e2000c101104 */
[----:B0-----:R-:W-:Y:S02]  /*1670*/  PRMT R7, R9, 0x7610, R7 ;  /* 0x0000761009077816 */ /* 0x001fe40000000007 */
[----:B-1----:R-:W-:Y:S01]  /*1680*/  PRMT R8, R11, 0x7610, R8 ;  /* 0x000076100b087816 */ /* 0x002fe20000000008 */
[----:B------:R-:W-:Y:S01]  /*1690*/  STG.E.U8 desc[UR4][R2.64+0x9], R5 ;  /* 0x0000090502007986 */ /* 0x000fe2000c101104 */
[----:B--2---:R-:W-:-:S03]  /*16a0*/  PRMT R0, R10, 0x7610, R0 ;  /* 0x000076100a007816 */ /* 0x004fc60000000000 */
[----:B------:R-:W-:Y:S01]  /*16b0*/  STG.E.U8 desc[UR4][R2.64+0xf], R5 ;  /* 0x00000f0502007986 */ /* 0x000fe2000c101104 */
[----:B---3--:R-:W-:-:S03]  /*16c0*/  PRMT R4, R12, 0x7610, R4 ;  /* 0x000076100c047816 */ /* 0x008fc60000000004 */
[----:B------:R-:W-:Y:S04]  /*16d0*/  STG.E.U8 desc[UR4][R2.64+0xa], R6 ;  /* 0x00000a0602007986 */ /* 0x000fe8000c101104 */
[----:B------:R-:W-:Y:S04]  /*16e0*/  STG.E.U8 desc[UR4][R2.64+0xb], R7 ;  /* 0x00000b0702007986 */ /* 0x000fe8000c101104 */
[----:B------:R-:W-:Y:S04]  /*16f0*/  STG.E.U8 desc[UR4][R2.64+0xc], R0 ;  /* 0x00000c0002007986 */ /* 0x000fe8000c101104 */
[----:B------:R-:W-:Y:S04]  /*1700*/  STG.E.U8 desc[UR4][R2.64+0xd], R8 ;  /* 0x00000d0802007986 */ /* 0x000fe8000c101104 */
[----:B------:R-:W-:Y:S04]  /*1710*/  STG.E.U8 desc[UR4][R2.64+0x10], R4 ;  /* 0x0000100402007986 */ /* 0x000fe8000c101104 */
[----:B------:R-:W-:Y:S01]  /*1720*/  STG.E.U8 desc[UR4][R2.64+0x11], RZ ;  /* 0x000011ff02007986 */ /* 0x000fe2000c101104 */
[----:B------:R-:W-:Y:S05]  /*1730*/  EXIT ;  /* 0x000000000000794d */ /* 0x000fea0003800000 */
.L_x_49:
        /* <DEDUP_REMOVED lines=16> */
[----:B------:R-:W-:Y:S01]  /*1840*/  IMAD.MOV.U32 R0, RZ, RZ, RZ ;  /* 0x000000ffff007224 */ /* 0x000fe200078e00ff */
[----:B------:R-:W-:-:S07]  /*1850*/  MOV R8, RZ ;  /* 0x000000ff00087202 */ /* 0x000fce0000000f00 */
.L_x_38:
        /* <DEDUP_REMOVED lines=11> */
.L_x_37:
[----:B------:R-:W-:-:S07]  /*1910*/  IMAD.MOV.U32 R4, RZ, RZ, R0 ;  /* 0x000000ffff047224 */ /* 0x000fce00078e0000 */
.L_x_36:
[----:B------:R-:W-:Y:S05]  /*1920*/  BSYNC.RECONVERGENT B1 ;  /* 0x0000000000017941 */ /* 0x000fea0003800200 */
.L_x_35:
[----:B------:R-:W-:-:S05]  /*1930*/  IADD3 R2, P0, PT, R4, R11, RZ ;  /* 0x0000000b04027210 */ /* 0x000fca0007f1e0ff */
[----:B------:R-:W-:-:S05]  /*1940*/  IMAD.X R3, R8, 0x1, R13, P0 ;  /* 0x0000000108037824 */ /* 0x000fca00000e060d */
[----:B------:R-:W-:Y:S01]  /*1950*/  STG.E.U8 desc[UR4][R2.64], RZ ;  /* 0x000000ff02007986 */ /* 0x000fe2000c101104 */
[----:B------:R-:W-:Y:S05]  /*1960*/  EXIT ;  /* 0x000000000000794d */ /* 0x000fea0003800000 */
.L_x_50:
        /* <DEDUP_REMOVED lines=18> */
.L_x_42:
        /* <DEDUP_REMOVED lines=11> */
.L_x_41:
[----:B------:R-:W-:-:S07]  /*1b40*/  IMAD.MOV.U32 R4, RZ, RZ, R0 ;  /* 0x000000ffff047224 */ /* 0x000fce00078e0000 */
.L_x_40:
[----:B------:R-:W-:Y:S05]  /*1b50*/  BSYNC.RECONVERGENT B1 ;  /* 0x0000000000017941 */ /* 0x000fea0003800200 */
.L_x_39:
[----:B------:R-:W-:-:S05]  /*1b60*/  IADD3 R2, P0, PT, R4, R11, RZ ;  /* 0x0000000b04027210 */ /* 0x000fca0007f1e0ff */
[----:B------:R-:W-:-:S05]  /*1b70*/  IMAD.X R3, R8, 0x1, R13, P0 ;  /* 0x0000000108037824 */ /* 0x000fca00000e060d */
[----:B------:R0:W-:Y:S03]  /*1b80*/  STG.E.U8 desc[UR4][R2.64], RZ ;  /* 0x000000ff02007986 */ /* 0x0001e6000c101104 */
.L_x_47:
[----:B------:R-:W-:Y:S05]  /*1b90*/  BSYNC.RECONVERGENT B0 ;  /* 0x0000000000007941 */ /* 0x000fea0003800200 */
.L_x_0:
[----:B------:R-:W-:Y:S05]  /*1ba0*/  EXIT ;  /* 0x000000000000794d */ /* 0x000fea0003800000 */
.L_x_43:
[----:B------:R-:W-:-:S00]  /*1bb0*/  BRA `(.L_x_43) ;  /* 0xfffffffc00fc7947 */ /* 0x000fc0000383ffff */
[----:B------:R-:W-:-:S00]  /*1bc0*/  NOP ;  /* 0x0000000000007918 */ /* 0x000fc00000000000 */
        /* <DEDUP_REMOVED lines=11> */
.L_x_53:


//--------------------- .nv.shared.reserved.0     --------------------------
	.section	.nv.shared.reserved.0,"aw",@nobits
	.weak		__nv_reservedSMEM_offset_0_alias
	.size		__nv_reservedSMEM_offset_0_alias, 0, 64
	.other		__nv_reservedSMEM_offset_0_alias,@"STO_CUDA_RESERVED_SHARED STV_DEFAULT"
__nv_reservedSMEM_offset_0_alias:
	.zero		0
	.zero		64


//--------------------- .nv.constant0._Z17processLineKernelPcPiS_i --------------------------
	.section	.nv.constant0._Z17processLineKernelPcPiS_i,"a",@progbits
	.sectionflags	@""
	.align	4
.nv.constant0._Z17processLineKernelPcPiS_i:
	.zero		924


//--------------------- SYMBOLS --------------------------

	.type		.nv.reservedSmem.offset0,@object
	.size		.nv.reservedSmem.offset0,0x4
